// auto-generated by cutlass_sweep.gemm — config: {"arch": "sm_90", "cluster_m": 1, "cluster_n": 1, "dtype": "int8", "dtype_b": "int8", "layout": "nt", "stages": 2, "tile_k": 64, "tile_m": 256, "tile_n": 128}
#include "cutlass/cutlass.h"
#include "cutlass/gemm/collective/collective_builder.hpp"
#include "cutlass/gemm/device/gemm_universal_adapter.h"
#include "cutlass/gemm/kernel/gemm_universal.hpp"
#include "cutlass/epilogue/collective/collective_builder.hpp"

using ElemA = int8_t;
using ElemB = int8_t;
using ElemCD = int8_t;
using Acc  = int32_t;
using TileShape    = cute::Shape<cute::_256, cute::_128, cute::_64>;
using ClusterShape = cute::Shape<cute::_1, cute::_1, cute::_1>;

using CollectiveEpilogue = typename cutlass::epilogue::collective::CollectiveBuilder<
    cutlass::arch::Sm90, cutlass::arch::OpClassTensorOp,
    TileShape, ClusterShape,
    cutlass::epilogue::collective::EpilogueTileAuto,
    Acc, Acc,
    ElemCD, cutlass::layout::RowMajor, 128 / cutlass::sizeof_bits<ElemCD>::value,
    ElemCD, cutlass::layout::RowMajor, 128 / cutlass::sizeof_bits<ElemCD>::value,
    cutlass::epilogue::collective::EpilogueScheduleAuto
  >::CollectiveOp;

using CollectiveMainloop = typename cutlass::gemm::collective::CollectiveBuilder<
    cutlass::arch::Sm90, cutlass::arch::OpClassTensorOp,
    ElemA, cutlass::layout::RowMajor, 128 / cutlass::sizeof_bits<ElemA>::value,
    ElemB, cutlass::layout::ColumnMajor, 128 / cutlass::sizeof_bits<ElemB>::value,
    Acc,
    TileShape, ClusterShape,
    cutlass::gemm::collective::StageCount<2>,
    cutlass::gemm::collective::KernelScheduleAuto
  >::CollectiveOp;

using GemmKernel = cutlass::gemm::kernel::GemmUniversal<
    cute::Shape<int,int,int,int>,
    CollectiveMainloop,
    CollectiveEpilogue
>;
using Gemm = cutlass::gemm::device::GemmUniversalAdapter<GemmKernel>;

// Force the device kernel symbol into the cubin without needing a host main.
auto* _anchor = &cutlass::device_kernel<GemmKernel>;


// ===== COMPILED SASS (sm_90a) =====

	.target	sm_90a

	.elftype	@"ET_EXEC"


//--------------------- .note.nv.tkinfo           --------------------------
	.section	.note.nv.tkinfo,"",@"SHT_NOTE"
	.sectionflags	@"SHF_NOTE_NV_TKINFO"
	.tkinfo
        /*0018*/ 	.word	0x00000002
        /*0030*/ 	.string	""
        /*0030*/ 	.string	"ptxas"
        /*0030*/ 	.string	"Cuda compilation tools, release 13.0, V13.0.88"
        /*0030*/ 	.string	"Build cuda_13.0.r13.0/compiler.36424714_0"
        /*0030*/ 	.string	"-arch sm_90a -m 64 "



//--------------------- .note.nv.cuinfo           --------------------------
	.section	.note.nv.cuinfo,"",@"SHT_NOTE"
	.sectionflags	@"SHF_NOTE_NV_CUINFO"
        /*0018*/ 	.short	0x0002
        /*001a*/ 	.short	0x005a
        /*001c*/ 	.short	0x0082
	.zero		2


//--------------------- .nv.info                  --------------------------
	.section	.nv.info,"",@"SHT_CUDA_INFO"
	.align	4


	//----- nvinfo : EIATTR_REGCOUNT
	.align		4
        /*0000*/ 	.byte	0x04, 0x2f
        /*0002*/ 	.short	(.L_15 - .L_14)
	.align		4
.L_14:
        /*0004*/ 	.word	index@(_ZN7cutlass13device_kernelINS_4gemm6kernel13GemmUniversalIN4cute5tupleIJiiiiEEENS1_10collective13CollectiveMmaINS1_34MainloopSm90TmaGmmaWarpSpecializedILi2ENS5_IJNS4_1CILi1EEESB_SB_EEENS1_35KernelTmaWarpSpecializedCooperativeEEENS5_IJNSA_ILi256EEENSA_ILi128EEENSA_ILi64EEEEEEaNS5_IJlSB_lEEEaSJ_NS4_8TiledMMAINS4_8MMA_AtomIJNS4_4SM904GMMA27MMA_64x128x32_S32S8S8_SS_TNEEEENS4_6LayoutINS5_IJNSA_ILi2EEESB_SB_EEENS5_IJSB_NSA_ILi0EEEST_EEEEENS5_IJNS4_10UnderscoreESW_SW_EEEEENS4_13SM90_TMA_LOADENS4_14ComposedLayoutINS4_7SwizzleILi2ELi4ELi3EEENS4_18smem_ptr_flag_bitsILi8EEENSQ_INS5_IJNSA_ILi8EEESH_EEENS5_IJSH_SB_EEEEEEEvNS4_8identityESZ_S19_vS1A_EENS_8epilogue10collective6detail29Sm90TmaWarpSpecializedAdapterINS1D_15DefaultEpilogueIaSJ_SJ_NS1C_6thread17LinearCombinationIaLi1EiiLNS1H_9ScaleType4KindE0ELNS_15FloatRoundStyleE2EaEENS1_15EpilogueDefaultEEEEEvvEEEEvNT_6ParamsE)
        /*0008*/ 	.word	0x000000a8


	//----- nvinfo : EIATTR_FRAME_SIZE
	.align		4
.L_15:
        /*000c*/ 	.byte	0x04, 0x11
        /*000e*/ 	.short	(.L_17 - .L_16)
	.align		4
.L_16:
        /*0010*/ 	.word	index@(_ZN7cutlass13device_kernelINS_4gemm6kernel13GemmUniversalIN4cute5tupleIJiiiiEEENS1_10collective13CollectiveMmaINS1_34MainloopSm90TmaGmmaWarpSpecializedILi2ENS5_IJNS4_1CILi1EEESB_SB_EEENS1_35KernelTmaWarpSpecializedCooperativeEEENS5_IJNSA_ILi256EEENSA_ILi128EEENSA_ILi64EEEEEEaNS5_IJlSB_lEEEaSJ_NS4_8TiledMMAINS4_8MMA_AtomIJNS4_4SM904GMMA27MMA_64x128x32_S32S8S8_SS_TNEEEENS4_6LayoutINS5_IJNSA_ILi2EEESB_SB_EEENS5_IJSB_NSA_ILi0EEEST_EEEEENS5_IJNS4_10UnderscoreESW_SW_EEEEENS4_13SM90_TMA_LOADENS4_14ComposedLayoutINS4_7SwizzleILi2ELi4ELi3EEENS4_18smem_ptr_flag_bitsILi8EEENSQ_INS5_IJNSA_ILi8EEESH_EEENS5_IJSH_SB_EEEEEEEvNS4_8identityESZ_S19_vS1A_EENS_8epilogue10collective6detail29Sm90TmaWarpSpecializedAdapterINS1D_15DefaultEpilogueIaSJ_SJ_NS1C_6thread17LinearCombinationIaLi1EiiLNS1H_9ScaleType4KindE0ELNS_15FloatRoundStyleE2EaEENS1_15EpilogueDefaultEEEEEvvEEEEvNT_6ParamsE)
        /*0014*/ 	.word	0x00000000


	//----- nvinfo : EIATTR_MIN_STACK_SIZE
	.align		4
.L_17:
        /*0018*/ 	.byte	0x04, 0x12
        /*001a*/ 	.short	(.L_19 - .L_18)
	.align		4
.L_18:
        /*001c*/ 	.word	index@(_ZN7cutlass13device_kernelINS_4gemm6kernel13GemmUniversalIN4cute5tupleIJiiiiEEENS1_10collective13CollectiveMmaINS1_34MainloopSm90TmaGmmaWarpSpecializedILi2ENS5_IJNS4_1CILi1EEESB_SB_EEENS1_35KernelTmaWarpSpecializedCooperativeEEENS5_IJNSA_ILi256EEENSA_ILi128EEENSA_ILi64EEEEEEaNS5_IJlSB_lEEEaSJ_NS4_8TiledMMAINS4_8MMA_AtomIJNS4_4SM904GMMA27MMA_64x128x32_S32S8S8_SS_TNEEEENS4_6LayoutINS5_IJNSA_ILi2EEESB_SB_EEENS5_IJSB_NSA_ILi0EEEST_EEEEENS5_IJNS4_10UnderscoreESW_SW_EEEEENS4_13SM90_TMA_LOADENS4_14ComposedLayoutINS4_7SwizzleILi2ELi4ELi3EEENS4_18smem_ptr_flag_bitsILi8EEENSQ_INS5_IJNSA_ILi8EEESH_EEENS5_IJSH_SB_EEEEEEEvNS4_8identityESZ_S19_vS1A_EENS_8epilogue10collective6detail29Sm90TmaWarpSpecializedAdapterINS1D_15DefaultEpilogueIaSJ_SJ_NS1C_6thread17LinearCombinationIaLi1EiiLNS1H_9ScaleType4KindE0ELNS_15FloatRoundStyleE2EaEENS1_15EpilogueDefaultEEEEEvvEEEEvNT_6ParamsE)
        /*0020*/ 	.word	0x00000000
.L_19:


//--------------------- .nv.compat                --------------------------
	.section	.nv.compat,"",@"SHT_CUDA_COMPAT_INFO"
	.align	4
        /*0000*/ 	.byte	0x02, 0x09, 0x01, 0x00, 0x02, 0x02, 0x04, 0x00, 0x02, 0x05, 0x05, 0x00, 0x03, 0x07, 0x01, 0x01
        /*0010*/ 	.byte	0x02, 0x03, 0x01, 0x00, 0x02, 0x06, 0x01, 0x00, 0x04, 0x0b, 0x08, 0x00, 0x00, 0x00, 0x00, 0x00
        /*0020*/ 	.byte	0x00, 0x00, 0x00, 0x00


//--------------------- .nv.info._ZN7cutlass13device_kernelINS_4gemm6kernel13GemmUniversalIN4cute5tupleIJiiiiEEENS1_10collective13CollectiveMmaINS1_34MainloopSm90TmaGmmaWarpSpecializedILi2ENS5_IJNS4_1CILi1EEESB_SB_EEENS1_35KernelTmaWarpSpecializedCooperativeEEENS5_IJNSA_ILi256EEENSA_ILi128EEENSA_ILi64EEEEEEaNS5_IJlSB_lEEEaSJ_NS4_8TiledMMAINS4_8MMA_AtomIJNS4_4SM904GMMA27MMA_64x128x32_S32S8S8_SS_TNEEEENS4_6LayoutINS5_IJNSA_ILi2EEESB_SB_EEENS5_IJSB_NSA_ILi0EEEST_EEEEENS5_IJNS4_10UnderscoreESW_SW_EEEEENS4_13SM90_TMA_LOADENS4_14ComposedLayoutINS4_7SwizzleILi2ELi4ELi3EEENS4_18smem_ptr_flag_bitsILi8EEENSQ_INS5_IJNSA_ILi8EEESH_EEENS5_IJSH_SB_EEEEEEEvNS4_8identityESZ_S19_vS1A_EENS_8epilogue10collective6detail29Sm90TmaWarpSpecializedAdapterINS1D_15DefaultEpilogueIaSJ_SJ_NS1C_6thread17LinearCombinationIaLi1EiiLNS1H_9ScaleType4KindE0ELNS_15FloatRoundStyleE2EaEENS1_15EpilogueDefaultEEEEEvvEEEEvNT_6ParamsE --------------------------
	.section	.nv.info._ZN7cutlass13device_kernelINS_4gemm6kernel13GemmUniversalIN4cute5tupleIJiiiiEEENS1_10collective13CollectiveMmaINS1_34MainloopSm90TmaGmmaWarpSpecializedILi2ENS5_IJNS4_1CILi1EEESB_SB_EEENS1_35KernelTmaWarpSpecializedCooperativeEEENS5_IJNSA_ILi256EEENSA_ILi128EEENSA_ILi64EEEEEEaNS5_IJlSB_lEEEaSJ_NS4_8TiledMMAINS4_8MMA_AtomIJNS4_4SM904GMMA27MMA_64x128x32_S32S8S8_SS_TNEEEENS4_6LayoutINS5_IJNSA_ILi2EEESB_SB_EEENS5_IJSB_NSA_ILi0EEEST_EEEEENS5_IJNS4_10UnderscoreESW_SW_EEEEENS4_13SM90_TMA_LOADENS4_14ComposedLayoutINS4_7SwizzleILi2ELi4ELi3EEENS4_18smem_ptr_flag_bitsILi8EEENSQ_INS5_IJNSA_ILi8EEESH_EEENS5_IJSH_SB_EEEEEEEvNS4_8identityESZ_S19_vS1A_EENS_8epilogue10collective6detail29Sm90TmaWarpSpecializedAdapterINS1D_15DefaultEpilogueIaSJ_SJ_NS1C_6thread17LinearCombinationIaLi1EiiLNS1H_9ScaleType4KindE0ELNS_15FloatRoundStyleE2EaEENS1_15EpilogueDefaultEEEEEvvEEEEvNT_6ParamsE,"",@"SHT_CUDA_INFO"
	.sectionflags	@""
	.align	4


	//----- nvinfo : EIATTR_CUDA_API_VERSION
	.align		4
        /*0000*/ 	.byte	0x04, 0x37
        /*0002*/ 	.short	(.L_21 - .L_20)
.L_20:
        /*0004*/ 	.word	0x00000082


	//----- nvinfo : EIATTR_KPARAM_INFO
	.align		4
.L_21:
        /*0008*/ 	.byte	0x04, 0x17
        /*000a*/ 	.short	(.L_23 - .L_22)
.L_22:
        /*000c*/ 	.word	0x00000000
        /*0010*/ 	.short	0x0000
        /*0012*/ 	.short	0x0070
        /*0014*/ 	.byte	0x00, 0xf0, 0x01, 0x10


	//----- nvinfo : EIATTR_SPARSE_MMA_MASK
	.align		4
.L_23:
        /*0018*/ 	.byte	0x03, 0x50
        /*001a*/ 	.short	0x0000


	//----- nvinfo : EIATTR_MAXREG_COUNT
	.align		4
        /*001c*/ 	.byte	0x03, 0x1b
        /*001e*/ 	.short	0x00a8


	//----- nvinfo : EIATTR_NUM_BARRIERS
	.align		4
        /*0020*/ 	.byte	0x02, 0x4c
        /*0022*/ 	.byte	0x01
	.zero		1


	//----- nvinfo : EIATTR_EXTERNS
	.align		4
        /*0024*/ 	.byte	0x04, 0x0f
        /*0026*/ 	.short	(.L_25 - .L_24)


	//   ....[0]....
	.align		4
.L_24:
        /*0028*/ 	.word	index@(__assertfail)


	//----- nvinfo : EIATTR_MERCURY_ISA_VERSION
	.align		4
.L_25:
        /*002c*/ 	.byte	0x03, 0x5f
        /*002e*/ 	.short	0x0101


	//----- nvinfo : EIATTR_INT_WARP_WIDE_INSTR_OFFSETS
	.align		4
        /*0030*/ 	.byte	0x04, 0x31
        /*0032*/ 	.short	(.L_27 - .L_26)


	//   ....[0]....
.L_26:
        /*0034*/ 	.word	0x00000370


	//   ....[1]....
        /*0038*/ 	.word	0x000003a0


	//   ....[2]....
        /*003c*/ 	.word	0x00000480


	//----- nvinfo : EIATTR_COOP_GROUP_MASK_REGIDS
	.align		4
.L_27:
        /*0040*/ 	.byte	0x04, 0x29
        /*0042*/ 	.short	(.L_29 - .L_28)


	//   ....[0]....
.L_28:
        /*0044*/ 	.word	0xffffffff


	//   ....[1]....
        /*0048*/ 	.word	0xffffffff


	//   ....[2]....
        /*004c*/ 	.word	0xffffffff


	//   ....[3]....
        /*0050*/ 	.word	0xffffffff


	//   ....[4]....
        /*0054*/ 	.word	0xffffffff


	//----- nvinfo : EIATTR_COOP_GROUP_INSTR_OFFSETS
	.align		4
.L_29:
        /*0058*/ 	.byte	0x04, 0x28
        /*005a*/ 	.short	(.L_31 - .L_30)


	//   ....[0]....
.L_30:
        /*005c*/ 	.word	0x00000060


	//   ....[1]....
        /*0060*/ 	.word	0x00000070


	//   ....[2]....
        /*0064*/ 	.word	0x00000130


	//   ....[3]....
        /*0068*/ 	.word	0x00000280


	//   ....[4]....
        /*006c*/ 	.word	0x00000f30


	//----- nvinfo : EIATTR_REG_RECONFIG
	.align		4
.L_31:
        /*0070*/ 	.byte	0x01, 0x54
	.zero		2


	//----- nvinfo : EIATTR_SYSCALL_OFFSETS
	.align		4
        /*0074*/ 	.byte	0x04, 0x46
        /*0076*/ 	.short	(.L_33 - .L_32)


	//   ....[0]....
.L_32:
        /*0078*/ 	.word	0x00001100


	//----- nvinfo : EIATTR_MBARRIER_INSTR_OFFSETS
	.align		4
.L_33:
        /*007c*/ 	.byte	0x04, 0x39
        /*007e*/ 	.short	(.L_35 - .L_34)


	//   ....[0]....
.L_34:
        /*0080*/ 	.word	0x00000230
        /*0084*/ 	.word	0x000000ff
        /*0088*/ 	.word	0x00000000
        /*008c*/ 	.short	0x0100
        /*008e*/ 	.byte	0x08
	.zero		1


	//   ....[1]....
        /*0090*/ 	.word	0x00000240
        /*0094*/ 	.word	0x000000ff
        /*0098*/ 	.word	0x00000010
        /*009c*/ 	.short	0x0100
        /*009e*/ 	.byte	0x08
	.zero		1


	//   ....[2]....
        /*00a0*/ 	.word	0x00000250
        /*00a4*/ 	.word	0x000000ff
        /*00a8*/ 	.word	0x00000008
        /*00ac*/ 	.short	0x0100
        /*00ae*/ 	.byte	0x08
	.zero		1


	//   ....[3]....
        /*00b0*/ 	.word	0x00000260
        /*00b4*/ 	.word	0x000000ff
        /*00b8*/ 	.word	0x00000018
        /*00bc*/ 	.short	0x0100
        /*00be*/ 	.byte	0x08
	.zero		1


	//   ....[4]....
        /*00c0*/ 	.word	0x000004f0
        /*00c4*/ 	.word	0x000000ff
        /*00c8*/ 	.word	0x00000030
        /*00cc*/ 	.short	0x0100
        /*00ce*/ 	.byte	0x06
	.zero		1


	//   ....[5]....
        /*00d0*/ 	.word	0x00000550
        /*00d4*/ 	.word	0x000000ff
        /*00d8*/ 	.word	0x00000038
        /*00dc*/ 	.short	0x0100
        /*00de*/ 	.byte	0x06
	.zero		1


	//   ....[6]....
        /*00e0*/ 	.word	0x000011d0
        /*00e4*/ 	.word	0x00000003
        /*00e8*/ 	.word	0x00000000
        /*00ec*/ 	.short	0x010a
        /*00ee*/ 	.byte	0x3f
	.zero		1


	//   ....[7]....
        /*00f0*/ 	.word	0x00001210
        /*00f4*/ 	.word	0x00000003
        /*00f8*/ 	.word	0x00000000
        /*00fc*/ 	.short	0x010a
        /*00fe*/ 	.byte	0x3f
	.zero		1


	//   ....[8]....
        /*0100*/ 	.word	0x00001590
        /*0104*/ 	.word	0x00000005
        /*0108*/ 	.word	0x00000000
        /*010c*/ 	.short	0x010a
        /*010e*/ 	.byte	0x3f
	.zero		1


	//   ....[9]....
        /*0110*/ 	.word	0x000015d0
        /*0114*/ 	.word	0x00000005
        /*0118*/ 	.word	0x00000000
        /*011c*/ 	.short	0x010a
        /*011e*/ 	.byte	0x3f
	.zero		1


	//   ....[10]....
        /*0120*/ 	.word	0x000017f0
        /*0124*/ 	.word	0x00000004
        /*0128*/ 	.word	0x00000000
        /*012c*/ 	.short	0x0101
        /*012e*/ 	.byte	0x3f
	.zero		1


	//   ....[11]....
        /*0130*/ 	.word	0x000019b0
        /*0134*/ 	.word	0x00000000
        /*0138*/ 	.word	0x00000000
        /*013c*/ 	.short	0x0101
        /*013e*/ 	.byte	0x3f
	.zero		1


	//   ....[12]....
        /*0140*/ 	.word	0x00009090
        /*0144*/ 	.word	0x0000000c
        /*0148*/ 	.word	0x00000010
        /*014c*/ 	.short	0x010a
        /*014e*/ 	.byte	0x3f
	.zero		1


	//   ....[13]....
        /*0150*/ 	.word	0x00009450
        /*0154*/ 	.word	0x00000005
        /*0158*/ 	.word	0x00000038
        /*015c*/ 	.short	0x0101
        /*015e*/ 	.byte	0x3f
	.zero		1


	//   ....[14]....
        /*0160*/ 	.word	0x00009b50
        /*0164*/ 	.word	0x00000007
        /*0168*/ 	.word	0x00000000
        /*016c*/ 	.short	0x010a
        /*016e*/ 	.byte	0x3f
	.zero		1


	//   ....[15]....
        /*0170*/ 	.word	0x00009bd0
        /*0174*/ 	.word	0x00000005
        /*0178*/ 	.word	0x00000000
        /*017c*/ 	.short	0x010a
        /*017e*/ 	.byte	0x3f
	.zero		1


	//   ....[16]....
        /*0180*/ 	.word	0x00009c30
        /*0184*/ 	.word	0x00000003
        /*0188*/ 	.word	0x00000000
        /*018c*/ 	.short	0x010a
        /*018e*/ 	.byte	0x3f
	.zero		1


	//   ....[17]....
        /*0190*/ 	.word	0x00009c80
        /*0194*/ 	.word	0x00000005
        /*0198*/ 	.word	0x00000000
        /*019c*/ 	.short	0x010a
        /*019e*/ 	.byte	0x3f
	.zero		1


	//   ....[18]....
        /*01a0*/ 	.word	0x00009d50
        /*01a4*/ 	.word	0x0000000c
        /*01a8*/ 	.word	0x00000010
        /*01ac*/ 	.short	0x010a
        /*01ae*/ 	.byte	0x3f
	.zero		1


	//   ....[19]....
        /*01b0*/ 	.word	0x00009e20
        /*01b4*/ 	.word	0x00000007
        /*01b8*/ 	.word	0x00000000
        /*01bc*/ 	.short	0x010a
        /*01be*/ 	.byte	0x3f
	.zero		1


	//----- nvinfo : EIATTR_NUM_MBARRIERS
	.align		4
.L_35:
        /*01c0*/ 	.byte	0x03, 0x38
        /*01c2*/ 	.short	0x0006


	//----- nvinfo : EIATTR_EXIT_INSTR_OFFSETS
	.align		4
        /*01c4*/ 	.byte	0x04, 0x1c
        /*01c6*/ 	.short	(.L_37 - .L_36)


	//   ....[0]....
.L_36:
        /*01c8*/ 	.word	0x000005a0


	//   ....[1]....
        /*01cc*/ 	.word	0x00000e70


	//   ....[2]....
        /*01d0*/ 	.word	0x00008700


	//   ....[3]....
        /*01d4*/ 	.word	0x00008d30


	//   ....[4]....
        /*01d8*/ 	.word	0x00009c20


	//----- nvinfo : EIATTR_MAX_THREADS
	.align		4
.L_37:
        /*01dc*/ 	.byte	0x04, 0x05
        /*01de*/ 	.short	(.L_39 - .L_38)
.L_38:
        /*01e0*/ 	.word	0x00000180
        /*01e4*/ 	.word	0x00000001
        /*01e8*/ 	.word	0x00000001


	//----- nvinfo : EIATTR_CRS_STACK_SIZE
	.align		4
.L_39:
        /*01ec*/ 	.byte	0x04, 0x1e
        /*01ee*/ 	.short	(.L_41 - .L_40)
.L_40:
        /*01f0*/ 	.word	0x00000000


	//----- nvinfo : EIATTR_CBANK_PARAM_SIZE
	.align		4
.L_41:
        /*01f4*/ 	.byte	0x03, 0x19
        /*01f6*/ 	.short	0x0470


	//----- nvinfo : EIATTR_PARAM_CBANK
	.align		4
        /*01f8*/ 	.byte	0x04, 0x0a
        /*01fa*/ 	.short	(.L_43 - .L_42)
	.align		4
.L_42:
        /*01fc*/ 	.word	index@(.nv.constant0._ZN7cutlass13device_kernelINS_4gemm6kernel13GemmUniversalIN4cute5tupleIJiiiiEEENS1_10collective13CollectiveMmaINS1_34MainloopSm90TmaGmmaWarpSpecializedILi2ENS5_IJNS4_1CILi1EEESB_SB_EEENS1_35KernelTmaWarpSpecializedCooperativeEEENS5_IJNSA_ILi256EEENSA_ILi128EEENSA_ILi64EEEEEEaNS5_IJlSB_lEEEaSJ_NS4_8TiledMMAINS4_8MMA_AtomIJNS4_4SM904GMMA27MMA_64x128x32_S32S8S8_SS_TNEEEENS4_6LayoutINS5_IJNSA_ILi2EEESB_SB_EEENS5_IJSB_NSA_ILi0EEEST_EEEEENS5_IJNS4_10UnderscoreESW_SW_EEEEENS4_13SM90_TMA_LOADENS4_14ComposedLayoutINS4_7SwizzleILi2ELi4ELi3EEENS4_18smem_ptr_flag_bitsILi8EEENSQ_INS5_IJNSA_ILi8EEESH_EEENS5_IJSH_SB_EEEEEEEvNS4_8identityESZ_S19_vS1A_EENS_8epilogue10collective6detail29Sm90TmaWarpSpecializedAdapterINS1D_15DefaultEpilogueIaSJ_SJ_NS1C_6thread17LinearCombinationIaLi1EiiLNS1H_9ScaleType4KindE0ELNS_15FloatRoundStyleE2EaEENS1_15EpilogueDefaultEEEEEvvEEEEvNT_6ParamsE)
        /*0200*/ 	.short	0x0210
        /*0202*/ 	.short	0x0470


	//----- nvinfo : EIATTR_SW_WAR
	.align		4
.L_43:
        /*0204*/ 	.byte	0x04, 0x36
        /*0206*/ 	.short	(.L_45 - .L_44)
.L_44:
        /*0208*/ 	.word	0x00000008
.L_45:


//--------------------- .nv.callgraph             --------------------------
	.section	.nv.callgraph,"",@"SHT_CUDA_CALLGRAPH"
	.align	4
	.sectionentsize	8
	.align		4
        /*0000*/ 	.word	0x00000000
	.align		4
        /*0004*/ 	.word	0xffffffff
	.align		4
        /*0008*/ 	.word	index@(_ZN7cutlass13device_kernelINS_4gemm6kernel13GemmUniversalIN4cute5tupleIJiiiiEEENS1_10collective13CollectiveMmaINS1_34MainloopSm90TmaGmmaWarpSpecializedILi2ENS5_IJNS4_1CILi1EEESB_SB_EEENS1_35KernelTmaWarpSpecializedCooperativeEEENS5_IJNSA_ILi256EEENSA_ILi128EEENSA_ILi64EEEEEEaNS5_IJlSB_lEEEaSJ_NS4_8TiledMMAINS4_8MMA_AtomIJNS4_4SM904GMMA27MMA_64x128x32_S32S8S8_SS_TNEEEENS4_6LayoutINS5_IJNSA_ILi2EEESB_SB_EEENS5_IJSB_NSA_ILi0EEEST_EEEEENS5_IJNS4_10UnderscoreESW_SW_EEEEENS4_13SM90_TMA_LOADENS4_14ComposedLayoutINS4_7SwizzleILi2ELi4ELi3EEENS4_18smem_ptr_flag_bitsILi8EEENSQ_INS5_IJNSA_ILi8EEESH_EEENS5_IJSH_SB_EEEEEEEvNS4_8identityESZ_S19_vS1A_EENS_8epilogue10collective6detail29Sm90TmaWarpSpecializedAdapterINS1D_15DefaultEpilogueIaSJ_SJ_NS1C_6thread17LinearCombinationIaLi1EiiLNS1H_9ScaleType4KindE0ELNS_15FloatRoundStyleE2EaEENS1_15EpilogueDefaultEEEEEvvEEEEvNT_6ParamsE)
	.align		4
        /*000c*/ 	.word	index@(__assertfail)
	.align		4
        /*0010*/ 	.word	0x00000000
	.align		4
        /*0014*/ 	.word	0xfffffffe
	.align		4
        /*0018*/ 	.word	0x00000000
	.align		4
        /*001c*/ 	.word	0xfffffffd
	.align		4
        /*0020*/ 	.word	0x00000000
	.align		4
        /*0024*/ 	.word	0xfffffffc


//--------------------- .nv.constant4             --------------------------
	.section	.nv.constant4,"a",@progbits
	.align	8
	.align		8
.nv.constant4:
        /*0000*/ 	.dword	__assertfail
	.align		8
        /*0008*/ 	.dword	__unnamed_1
	.align		8
        /*0010*/ 	.dword	_ZN40_INTERNAL_d72d7719_4_k_cu_e4114aa3_290724cuda3std3__45__cpo5beginE
	.align		8
        /*0018*/ 	.dword	_ZN40_INTERNAL_d72d7719_4_k_cu_e4114aa3_290724cuda3std3__45__cpo3endE
	.align		8
        /*0020*/ 	.dword	_ZN40_INTERNAL_d72d7719_4_k_cu_e4114aa3_290724cuda3std3__45__cpo6cbeginE
	.align		8
        /*0028*/ 	.dword	_ZN40_INTERNAL_d72d7719_4_k_cu_e4114aa3_290724cuda3std3__45__cpo4cendE
	.align		8
        /*0030*/ 	.dword	_ZN40_INTERNAL_d72d7719_4_k_cu_e4114aa3_290724cuda3std3__442_GLOBAL__N__d72d7719_4_k_cu_e4114aa3_290726ignoreE
	.align		8
        /*0038*/ 	.dword	_ZN40_INTERNAL_d72d7719_4_k_cu_e4114aa3_290724cuda3std3__419piecewise_constructE
	.align		8
        /*0040*/ 	.dword	_ZN40_INTERNAL_d72d7719_4_k_cu_e4114aa3_290724cuda3std3__48in_placeE
	.align		8
        /*0048*/ 	.dword	_ZN40_INTERNAL_d72d7719_4_k_cu_e4114aa3_290724cuda3std6ranges3__45__cpo4swapE
	.align		8
        /*0050*/ 	.dword	_ZN40_INTERNAL_d72d7719_4_k_cu_e4114aa3_290724cuda3std6ranges3__45__cpo9iter_moveE
	.align		8
        /*0058*/ 	.dword	_ZN40_INTERNAL_d72d7719_4_k_cu_e4114aa3_290724cute7productE
	.align		8
        /*0060*/ 	.dword	_ZN40_INTERNAL_d72d7719_4_k_cu_e4114aa3_290724cute1_E
	.align		8
        /*0068*/ 	.dword	$str$22
	.align		8
        /*0070*/ 	.dword	$str$23


//--------------------- .text._ZN7cutlass13device_kernelINS_4gemm6kernel13GemmUniversalIN4cute5tupleIJiiiiEEENS1_10collective13CollectiveMmaINS1_34MainloopSm90TmaGmmaWarpSpecializedILi2ENS5_IJNS4_1CILi1EEESB_SB_EEENS1_35KernelTmaWarpSpecializedCooperativeEEENS5_IJNSA_ILi256EEENSA_ILi128EEENSA_ILi64EEEEEEaNS5_IJlSB_lEEEaSJ_NS4_8TiledMMAINS4_8MMA_AtomIJNS4_4SM904GMMA27MMA_64x128x32_S32S8S8_SS_TNEEEENS4_6LayoutINS5_IJNSA_ILi2EEESB_SB_EEENS5_IJSB_NSA_ILi0EEEST_EEEEENS5_IJNS4_10UnderscoreESW_SW_EEEEENS4_13SM90_TMA_LOADENS4_14ComposedLayoutINS4_7SwizzleILi2ELi4ELi3EEENS4_18smem_ptr_flag_bitsILi8EEENSQ_INS5_IJNSA_ILi8EEESH_EEENS5_IJSH_SB_EEEEEEEvNS4_8identityESZ_S19_vS1A_EENS_8epilogue10collective6detail29Sm90TmaWarpSpecializedAdapterINS1D_15DefaultEpilogueIaSJ_SJ_NS1C_6thread17LinearCombinationIaLi1EiiLNS1H_9ScaleType4KindE0ELNS_15FloatRoundStyleE2EaEENS1_15EpilogueDefaultEEEEEvvEEEEvNT_6ParamsE --------------------------
	.section	.text._ZN7cutlass13device_kernelINS_4gemm6kernel13GemmUniversalIN4cute5tupleIJiiiiEEENS1_10collective13CollectiveMmaINS1_34MainloopSm90TmaGmmaWarpSpecializedILi2ENS5_IJNS4_1CILi1EEESB_SB_EEENS1_35KernelTmaWarpSpecializedCooperativeEEENS5_IJNSA_ILi256EEENSA_ILi128EEENSA_ILi64EEEEEEaNS5_IJlSB_lEEEaSJ_NS4_8TiledMMAINS4_8MMA_AtomIJNS4_4SM904GMMA27MMA_64x128x32_S32S8S8_SS_TNEEEENS4_6LayoutINS5_IJNSA_ILi2EEESB_SB_EEENS5_IJSB_NSA_ILi0EEEST_EEEEENS5_IJNS4_10UnderscoreESW_SW_EEEEENS4_13SM90_TMA_LOADENS4_14ComposedLayoutINS4_7SwizzleILi2ELi4ELi3EEENS4_18smem_ptr_flag_bitsILi8EEENSQ_INS5_IJNSA_ILi8EEESH_EEENS5_IJSH_SB_EEEEEEEvNS4_8identityESZ_S19_vS1A_EENS_8epilogue10collective6detail29Sm90TmaWarpSpecializedAdapterINS1D_15DefaultEpilogueIaSJ_SJ_NS1C_6thread17LinearCombinationIaLi1EiiLNS1H_9ScaleType4KindE0ELNS_15FloatRoundStyleE2EaEENS1_15EpilogueDefaultEEEEEvvEEEEvNT_6ParamsE,"ax",@progbits
	.align	128
.text._ZN7cutlass13device_kernelINS_4gemm6kernel13GemmUniversalIN4cute5tupleIJiiiiEEENS1_10collective13CollectiveMmaINS1_34MainloopSm90TmaGmmaWarpSpecializedILi2ENS5_IJNS4_1CILi1EEESB_SB_EEENS1_35KernelTmaWarpSpecializedCooperativeEEENS5_IJNSA_ILi256EEENSA_ILi128EEENSA_ILi64EEEEEEaNS5_IJlSB_lEEEaSJ_NS4_8TiledMMAINS4_8MMA_AtomIJNS4_4SM904GMMA27MMA_64x128x32_S32S8S8_SS_TNEEEENS4_6LayoutINS5_IJNSA_ILi2EEESB_SB_EEENS5_IJSB_NSA_ILi0EEEST_EEEEENS5_IJNS4_10UnderscoreESW_SW_EEEEENS4_13SM90_TMA_LOADENS4_14ComposedLayoutINS4_7SwizzleILi2ELi4ELi3EEENS4_18smem_ptr_flag_bitsILi8EEENSQ_INS5_IJNSA_ILi8EEESH_EEENS5_IJSH_SB_EEEEEEEvNS4_8identityESZ_S19_vS1A_EENS_8epilogue10collective6detail29Sm90TmaWarpSpecializedAdapterINS1D_15DefaultEpilogueIaSJ_SJ_NS1C_6thread17LinearCombinationIaLi1EiiLNS1H_9ScaleType4KindE0ELNS_15FloatRoundStyleE2EaEENS1_15EpilogueDefaultEEEEEvvEEEEvNT_6ParamsE:
        .type           _ZN7cutlass13device_kernelINS_4gemm6kernel13GemmUniversalIN4cute5tupleIJiiiiEEENS1_10collective13CollectiveMmaINS1_34MainloopSm90TmaGmmaWarpSpecializedILi2ENS5_IJNS4_1CILi1EEESB_SB_EEENS1_35KernelTmaWarpSpecializedCooperativeEEENS5_IJNSA_ILi256EEENSA_ILi128EEENSA_ILi64EEEEEEaNS5_IJlSB_lEEEaSJ_NS4_8TiledMMAINS4_8MMA_AtomIJNS4_4SM904GMMA27MMA_64x128x32_S32S8S8_SS_TNEEEENS4_6LayoutINS5_IJNSA_ILi2EEESB_SB_EEENS5_IJSB_NSA_ILi0EEEST_EEEEENS5_IJNS4_10UnderscoreESW_SW_EEEEENS4_13SM90_TMA_LOADENS4_14ComposedLayoutINS4_7SwizzleILi2ELi4ELi3EEENS4_18smem_ptr_flag_bitsILi8EEENSQ_INS5_IJNSA_ILi8EEESH_EEENS5_IJSH_SB_EEEEEEEvNS4_8identityESZ_S19_vS1A_EENS_8epilogue10collective6detail29Sm90TmaWarpSpecializedAdapterINS1D_15DefaultEpilogueIaSJ_SJ_NS1C_6thread17LinearCombinationIaLi1EiiLNS1H_9ScaleType4KindE0ELNS_15FloatRoundStyleE2EaEENS1_15EpilogueDefaultEEEEEvvEEEEvNT_6ParamsE,@function
        .size           _ZN7cutlass13device_kernelINS_4gemm6kernel13GemmUniversalIN4cute5tupleIJiiiiEEENS1_10collective13CollectiveMmaINS1_34MainloopSm90TmaGmmaWarpSpecializedILi2ENS5_IJNS4_1CILi1EEESB_SB_EEENS1_35KernelTmaWarpSpecializedCooperativeEEENS5_IJNSA_ILi256EEENSA_ILi128EEENSA_ILi64EEEEEEaNS5_IJlSB_lEEEaSJ_NS4_8TiledMMAINS4_8MMA_AtomIJNS4_4SM904GMMA27MMA_64x128x32_S32S8S8_SS_TNEEEENS4_6LayoutINS5_IJNSA_ILi2EEESB_SB_EEENS5_IJSB_NSA_ILi0EEEST_EEEEENS5_IJNS4_10UnderscoreESW_SW_EEEEENS4_13SM90_TMA_LOADENS4_14ComposedLayoutINS4_7SwizzleILi2ELi4ELi3EEENS4_18smem_ptr_flag_bitsILi8EEENSQ_INS5_IJNSA_ILi8EEESH_EEENS5_IJSH_SB_EEEEEEEvNS4_8identityESZ_S19_vS1A_EENS_8epilogue10collective6detail29Sm90TmaWarpSpecializedAdapterINS1D_15DefaultEpilogueIaSJ_SJ_NS1C_6thread17LinearCombinationIaLi1EiiLNS1H_9ScaleType4KindE0ELNS_15FloatRoundStyleE2EaEENS1_15EpilogueDefaultEEEEEvvEEEEvNT_6ParamsE,(.L_x_322 - _ZN7cutlass13device_kernelINS_4gemm6kernel13GemmUniversalIN4cute5tupleIJiiiiEEENS1_10collective13CollectiveMmaINS1_34MainloopSm90TmaGmmaWarpSpecializedILi2ENS5_IJNS4_1CILi1EEESB_SB_EEENS1_35KernelTmaWarpSpecializedCooperativeEEENS5_IJNSA_ILi256EEENSA_ILi128EEENSA_ILi64EEEEEEaNS5_IJlSB_lEEEaSJ_NS4_8TiledMMAINS4_8MMA_AtomIJNS4_4SM904GMMA27MMA_64x128x32_S32S8S8_SS_TNEEEENS4_6LayoutINS5_IJNSA_ILi2EEESB_SB_EEENS5_IJSB_NSA_ILi0EEEST_EEEEENS5_IJNS4_10UnderscoreESW_SW_EEEEENS4_13SM90_TMA_LOADENS4_14ComposedLayoutINS4_7SwizzleILi2ELi4ELi3EEENS4_18smem_ptr_flag_bitsILi8EEENSQ_INS5_IJNSA_ILi8EEESH_EEENS5_IJSH_SB_EEEEEEEvNS4_8identityESZ_S19_vS1A_EENS_8epilogue10collective6detail29Sm90TmaWarpSpecializedAdapterINS1D_15DefaultEpilogueIaSJ_SJ_NS1C_6thread17LinearCombinationIaLi1EiiLNS1H_9ScaleType4KindE0ELNS_15FloatRoundStyleE2EaEENS1_15EpilogueDefaultEEEEEvvEEEEvNT_6ParamsE)
        .other          _ZN7cutlass13device_kernelINS_4gemm6kernel13GemmUniversalIN4cute5tupleIJiiiiEEENS1_10collective13CollectiveMmaINS1_34MainloopSm90TmaGmmaWarpSpecializedILi2ENS5_IJNS4_1CILi1EEESB_SB_EEENS1_35KernelTmaWarpSpecializedCooperativeEEENS5_IJNSA_ILi256EEENSA_ILi128EEENSA_ILi64EEEEEEaNS5_IJlSB_lEEEaSJ_NS4_8TiledMMAINS4_8MMA_AtomIJNS4_4SM904GMMA27MMA_64x128x32_S32S8S8_SS_TNEEEENS4_6LayoutINS5_IJNSA_ILi2EEESB_SB_EEENS5_IJSB_NSA_ILi0EEEST_EEEEENS5_IJNS4_10UnderscoreESW_SW_EEEEENS4_13SM90_TMA_LOADENS4_14ComposedLayoutINS4_7SwizzleILi2ELi4ELi3EEENS4_18smem_ptr_flag_bitsILi8EEENSQ_INS5_IJNSA_ILi8EEESH_EEENS5_IJSH_SB_EEEEEEEvNS4_8identityESZ_S19_vS1A_EENS_8epilogue10collective6detail29Sm90TmaWarpSpecializedAdapterINS1D_15DefaultEpilogueIaSJ_SJ_NS1C_6thread17LinearCombinationIaLi1EiiLNS1H_9ScaleType4KindE0ELNS_15FloatRoundStyleE2EaEENS1_15EpilogueDefaultEEEEEvvEEEEvNT_6ParamsE,@"STO_CUDA_ENTRY STV_DEFAULT"
_ZN7cutlass13device_kernelINS_4gemm6kernel13GemmUniversalIN4cute5tupleIJiiiiEEENS1_10collective13CollectiveMmaINS1_34MainloopSm90TmaGmmaWarpSpecializedILi2ENS5_IJNS4_1CILi1EEESB_SB_EEENS1_35KernelTmaWarpSpecializedCooperativeEEENS5_IJNSA_ILi256EEENSA_ILi128EEENSA_ILi64EEEEEEaNS5_IJlSB_lEEEaSJ_NS4_8TiledMMAINS4_8MMA_AtomIJNS4_4SM904GMMA27MMA_64x128x32_S32S8S8_SS_TNEEEENS4_6LayoutINS5_IJNSA_ILi2EEESB_SB_EEENS5_IJSB_NSA_ILi0EEEST_EEEEENS5_IJNS4_10UnderscoreESW_SW_EEEEENS4_13SM90_TMA_LOADENS4_14ComposedLayoutINS4_7SwizzleILi2ELi4ELi3EEENS4_18smem_ptr_flag_bitsILi8EEENSQ_INS5_IJNSA_ILi8EEESH_EEENS5_IJSH_SB_EEEEEEEvNS4_8identityESZ_S19_vS1A_EENS_8epilogue10collective6detail29Sm90TmaWarpSpecializedAdapterINS1D_15DefaultEpilogueIaSJ_SJ_NS1C_6thread17LinearCombinationIaLi1EiiLNS1H_9ScaleType4KindE0ELNS_15FloatRoundStyleE2EaEENS1_15EpilogueDefaultEEEEEvvEEEEvNT_6ParamsE:
[----:B------:R-:W0:Y:S01]  /*0000*/  LDC R1, c[0x0][0x28] ;  /* 0x00000a00ff017b82 */ /* 0x000e220000000800 */
[----:B------:R-:W1:Y:S01]  /*0010*/  S2R R18, SR_TID.X ;  /* 0x0000000000127919 */ /* 0x000e620000002100 */
[----:B------:R-:W-:Y:S01]  /*0020*/  ELECT P0, URZ, PT ;  /* 0x00000000003f782f */ /* 0x000fe20003800000 */
[----:B------:R-:W-:Y:S01]  /*0030*/  BSSY B0, `(.L_x_0) ;  /* 0x000000f000007945 */ /* 0x000fe20003800000 */
[--C-:B-1----:R-:W-:Y:S02]  /*0040*/  SHF.R.U32.HI R0, RZ, 0x5, R18.reuse ;  /* 0x00000005ff007819 */ /* 0x102fe40000011612 */
[----:B------:R-:W-:-:S03]  /*0050*/  SHF.R.U32.HI R2, RZ, 0x7, R18 ;  /* 0x00000007ff027819 */ /* 0x000fc60000011612 */
[----:B------:R-:W1:Y:S04]  /*0060*/  SHFL.IDX PT, R5, R0, RZ, 0x1f ;  /* 0x00001fff00057589 */ /* 0x000e6800000e0000 */
[----:B------:R2:W3:Y:S01]  /*0070*/  SHFL.IDX PT, R8, R2, RZ, 0x1f ;  /* 0x00001fff02087589 */ /* 0x0004e200000e0000 */
[----:B-1----:R-:W-:-:S13]  /*0080*/  ISETP.NE.OR P0, PT, R5, RZ, !P0 ;  /* 0x000000ff0500720c */ /* 0x002fda0004705670 */
[----:B0-23--:R-:W-:Y:S05]  /*0090*/  @P0 BRA `(.L_x_1) ;  /* 0x0000000000200947 */ /* 0x00dfea0003800000 */
[----:B------:R-:W-:Y:S02]  /*00a0*/  ULDC.64 UR4, c[0x0][0x198] ;  /* 0x0000660000047ab9 */ /* 0x000fe40000000a00 */
[----:B------:R-:W-:Y:S02]  /*00b0*/  UIADD3 UR6, UP0, UR4, 0xf0, URZ ;  /* 0x000000f004067890 */ /* 0x000fe4000ff1e03f */
[----:B------:R-:W-:Y:S02]  /*00c0*/  UIADD3 UR4, UP1, UR4, 0x1f0, URZ ;  /* 0x000001f004047890 */ /* 0x000fe4000ff3e03f */
[----:B------:R-:W-:Y:S02]  /*00d0*/  UIADD3.X UR7, URZ, UR5, URZ, UP0, !UPT ;  /* 0x000000053f077290 */ /* 0x000fe400087fe43f */
[----:B------:R-:W-:-:S07]  /*00e0*/  UIADD3.X UR5, URZ, UR5, URZ, UP1, !UPT ;  /* 0x000000053f057290 */ /* 0x000fce0008ffe43f */
[----:B------:R0:W-:Y:S02]  /*00f0*/  UTMACCTL.PF [UR6] ;  /* 0x00000000060079b9 */ /* 0x0001e40008040000 */
[----:B------:R0:W-:Y:S02]  /*0100*/  UTMACCTL.PF [UR4] ;  /* 0x00000000040079b9 */ /* 0x0001e40008040000 */
[----:B0-----:R-:W-:Y:S01]  /*0110*/  NOP ;  /* 0x0000000000007918 */ /* 0x001fe20000000000 */
.L_x_1:
[----:B------:R-:W-:Y:S05]  /*0120*/  BSYNC B0 ;  /* 0x0000000000007941 */ /* 0x000fea0003800000 */
.L_x_0:
[----:B------:R-:W0:Y:S02]  /*0130*/  SHFL.IDX PT, R2, R0, RZ, 0x1f ;  /* 0x00001fff00027589 */ /* 0x000e2400000e0000 */
[----:B0-----:R-:W-:-:S13]  /*0140*/  ISETP.NE.AND P0, PT, R2, RZ, PT ;  /* 0x000000ff0200720c */ /* 0x001fda0003f05270 */
[----:B------:R-:W-:Y:S05]  /*0150*/  @P0 BRA `(.L_x_2) ;  /* 0x0000000000480947 */ /* 0x000fea0003800000 */
[----:B------:R-:W0:Y:S01]  /*0160*/  S2UR UR8, SR_CgaCtaId ;  /* 0x00000000000879c3 */ /* 0x000e220000008800 */
[----:B------:R-:W-:Y:S01]  /*0170*/  UMOV UR4, 0x400 ;  /* 0x0000040000047882 */ /* 0x000fe20000000000 */
[----:B------:R-:W-:Y:S01]  /*0180*/  UMOV UR5, 0x1 ;  /* 0x0000000100057882 */ /* 0x000fe20000000000 */
[----:B------:R-:W-:Y:S01]  /*0190*/  UMOV UR6, 0x100 ;  /* 0x0000010000067882 */ /* 0x000fe20000000000 */
[----:B------:R-:W-:Y:S01]  /*01a0*/  ELECT P0, URZ, PT ;  /* 0x00000000003f782f */ /* 0x000fe20003800000 */
[----:B------:R-:W-:-:S04]  /*01b0*/  UIADD3 UR6, -UR6, 0x100000, URZ ;  /* 0x0010000006067890 */ /* 0x000fc8000fffe13f */
[----:B------:R-:W-:Y:S02]  /*01c0*/  USHF.L.U32 UR7, UR6, 0xb, URZ ;  /* 0x0000000b06077899 */ /* 0x000fe4000800063f */
[----:B------:R-:W-:Y:S02]  /*01d0*/  USHF.L.U32 UR6, UR6, 0x1, URZ ;  /* 0x0000000106067899 */ /* 0x000fe4000800063f */
[----:B0-----:R-:W-:Y:S02]  /*01e0*/  ULEA UR8, UR8, UR4, 0x18 ;  /* 0x0000000408087291 */ /* 0x001fe4000f8ec03f */
[----:B------:R-:W-:-:S04]  /*01f0*/  UIADD3 UR4, -UR5, 0x100000, URZ ;  /* 0x0010000005047890 */ /* 0x000fc8000fffe13f */
[----:B------:R-:W-:Y:S02]  /*0200*/  USHF.L.U32 UR5, UR4, 0xb, URZ ;  /* 0x0000000b04057899 */ /* 0x000fe4000800063f */
[----:B------:R-:W-:Y:S01]  /*0210*/  USHF.L.U32 UR4, UR4, 0x1, URZ ;  /* 0x0000000104047899 */ /* 0x000fe2000800063f */
[----:B------:R-:W0:Y:S11]  /*0220*/  FENCE.VIEW.ASYNC.S ;  /* 0x00000000000073c6 */ /* 0x000e360000000000 */
[----:B0-----:R0:W1:Y:S01]  /*0230*/  SYNCS.EXCH.64 URZ, [UR8], UR4 ;  /* 0x00000004083f75b2 */ /* 0x0010620008000100 */
[----:B------:R0:W2:Y:S01]  /*0240*/  SYNCS.EXCH.64 URZ, [UR8+0x10], UR6 ;  /* 0x00001006083f75b2 */ /* 0x0000a20008000100 */
[----:B------:R0:W3:Y:S01]  /*0250*/  SYNCS.EXCH.64 URZ, [UR8+0x8], UR4 ;  /* 0x00000804083f75b2 */ /* 0x0000e20008000100 */
[----:B------:R0:W4:Y:S01]  /*0260*/  SYNCS.EXCH.64 URZ, [UR8+0x18], UR6 ;  /* 0x00001806083f75b2 */ /* 0x0001220008000100 */
[----:B------:R-:W-:Y:S01]  /*0270*/  NOP ;  /* 0x0000000000007918 */ /* 0x000fe20000000000 */
.L_x_2:
[----:B------:R-:W5:Y:S01]  /*0280*/  SHFL.IDX PT, R0, R0, RZ, 0x1f ;  /* 0x00001fff00007589 */ /* 0x000f6200000e0000 */
[----:B------:R-:W-:Y:S01]  /*0290*/  ELECT P0, URZ, PT ;  /* 0x00000000003f782f */ /* 0x000fe20003800000 */
[----:B------:R-:W1:Y:S01]  /*02a0*/  LDC R2, c[0x0][0x65c] ;  /* 0x00019700ff027b82 */ /* 0x000e620000000800 */
[----:B------:R-:W-:Y:S01]  /*02b0*/  SHF.R.S32.HI R6, RZ, 0x1f, R5 ;  /* 0x0000001fff067819 */ /* 0x000fe20000011405 */
[----:B------:R-:W2:Y:S01]  /*02c0*/  S2R R3, SR_CTAID.Y ;  /* 0x0000000000037919 */ /* 0x000ea20000002600 */
[----:B0-----:R-:W-:Y:S01]  /*02d0*/  UMOV UR4, 0x20 ;  /* 0x0000002000047882 */ /* 0x001fe20000000000 */
[----:B------:R-:W-:Y:S01]  /*02e0*/  ISETP.NE.AND P2, PT, R8, RZ, PT ;  /* 0x000000ff0800720c */ /* 0x000fe20003f45270 */
[----:B------:R-:W-:Y:S01]  /*02f0*/  NOP ;  /* 0x0000000000007918 */ /* 0x000fe20000000000 */
[----:B------:R-:W0:Y:S01]  /*0300*/  S2R R4, SR_CTAID.X ;  /* 0x0000000000047919 */ /* 0x000e220000002500 */
[----:B------:R-:W-:Y:S01]  /*0310*/  LEA.HI R6, R6, R5, RZ, 0x2 ;  /* 0x0000000506067211 */ /* 0x000fe200078f10ff */
[----:B------:R-:W-:Y:S01]  /*0320*/  NOP ;  /* 0x0000000000007918 */ /* 0x000fe20000000000 */
[----:B-----5:R-:W-:-:S02]  /*0330*/  ISETP.NE.OR P0, PT, R0, RZ, !P0 ;  /* 0x000000ff0000720c */ /* 0x020fc40004705670 */
[----:B-1----:R-:W-:-:S04]  /*0340*/  ISETP.NE.AND P3, PT, R2, 0x1, PT ;  /* 0x000000010200780c */ /* 0x002fc80003f65270 */
[----:B------:R-:W-:Y:S02]  /*0350*/  P2R R0, PR, RZ, 0x8 ;  /* 0x00000008ff007803 */ /* 0x000fe40000000000 */
[----:B------:R-:W-:-:S05]  /*0360*/  LOP3.LUT R0, R6, 0xfffffffc, RZ, 0xc0, !PT ;  /* 0xfffffffc06007812 */ /* 0x000fca00078ec0ff */
[----:B------:R-:W-:Y:S01]  /*0370*/  VOTEU.ALL UP0, P0 ;  /* 0x00000000003f7886 */ /* 0x000fe20000000000 */
[----:B------:R-:W-:Y:S01]  /*0380*/  IMAD.IADD R0, R5, 0x1, -R0 ;  /* 0x0000000105007824 */ /* 0x000fe200078e0a00 */
[----:B------:R-:W0:Y:S01]  /*0390*/  @P3 LDC R17, c[0x0][0x10] ;  /* 0x00000400ff113b82 */ /* 0x000e220000000800 */
[----:B------:R-:W-:Y:S01]  /*03a0*/  VOTEU.ALL UP1, P0 ;  /* 0x00000000003f7886 */ /* 0x000fe20000020000 */
[----:B--2---:R-:W-:Y:S01]  /*03b0*/  @P3 IMAD.MOV.U32 R6, RZ, RZ, R3 ;  /* 0x000000ffff063224 */ /* 0x004fe200078e0003 */
[----:B------:R-:W-:Y:S01]  /*03c0*/  @!UP0 UMOV UR6, 0x400 ;  /* 0x0000040000068882 */ /* 0x000fe20000000000 */
[----:B------:R-:W-:-:S04]  /*03d0*/  @!UP0 UIADD3 UR4, -UR4, 0x100000, URZ ;  /* 0x0010000004048890 */ /* 0x000fc8000fffe13f */
[----:B------:R-:W-:Y:S02]  /*03e0*/  @!UP0 USHF.L.U32 UR5, UR4, 0xb, URZ ;  /* 0x0000000b04058899 */ /* 0x000fe4000800063f */
[----:B------:R-:W-:Y:S01]  /*03f0*/  @!UP0 USHF.L.U32 UR4, UR4, 0x1, URZ ;  /* 0x0000000104048899 */ /* 0x000fe2000800063f */
[----:B------:R-:W-:Y:S02]  /*0400*/  @P3 IMAD.MOV.U32 R7, RZ, RZ, RZ ;  /* 0x000000ffff073224 */ /* 0x000fe400078e00ff */
[----:B------:R-:W-:Y:S01]  /*0410*/  IMAD.MOV.U32 R5, RZ, RZ, RZ ;  /* 0x000000ffff057224 */ /* 0x000fe200078e00ff */
[----:B------:R-:W1:Y:S01]  /*0420*/  @!UP0 S2UR UR7, SR_CgaCtaId ;  /* 0x00000000000789c3 */ /* 0x000e620000008800 */
[----:B------:R-:W-:-:S07]  /*0430*/  @P3 IMAD.MOV.U32 R11, RZ, RZ, RZ ;  /* 0x000000ffff0b3224 */ /* 0x000fce00078e00ff */
[----:B------:R-:W2:Y:S01]  /*0440*/  @!P3 LDC R9, c[0x0][0xc] ;  /* 0x00000300ff09bb82 */ /* 0x000ea20000000800 */
[----:B0-----:R-:W-:-:S04]  /*0450*/  @P3 IMAD.WIDE.U32 R16, R4, R17, R6 ;  /* 0x0000001104103225 */ /* 0x001fc800078e0006 */
[----:B------:R-:W-:Y:S01]  /*0460*/  @P3 IMAD.IADD R17, R17, 0x1, R11 ;  /* 0x0000000111113824 */ /* 0x000fe200078e020b */
[----:B-1----:R-:W-:Y:S01]  /*0470*/  @!UP0 ULEA UR6, UR7, UR6, 0x18 ;  /* 0x0000000607068291 */ /* 0x002fe2000f8ec03f */
[----:B------:R-:W-:Y:S01]  /*0480*/  VOTEU.ALL UP0, P0 ;  /* 0x00000000003f7886 */ /* 0x000fe20000000000 */
[----:B------:R-:W-:-:S04]  /*0490*/  ISETP.NE.AND P0, PT, R0, 0x3, PT ;  /* 0x000000030000780c */ /* 0x000fc80003f05270 */
[----:B------:R-:W-:Y:S01]  /*04a0*/  ISETP.EQ.OR P0, PT, R0, RZ, !P0 ;  /* 0x000000ff0000720c */ /* 0x000fe20004702670 */
[----:B--2---:R-:W-:-:S03]  /*04b0*/  @!P3 IMAD.WIDE.U32 R6, R9, R3, R4 ;  /* 0x000000030906b225 */ /* 0x004fc600078e0004 */
[C---:B------:R-:W-:Y:S01]  /*04c0*/  ISETP.EQ.AND P0, PT, R8.reuse, RZ, P0 ;  /* 0x000000ff0800720c */ /* 0x040fe20000702270 */
[----:B------:R-:W-:Y:S01]  /*04d0*/  VIADD R8, R8, 0xffffffff ;  /* 0xffffffff08087836 */ /* 0x000fe20000000000 */
[----:B------:R-:W0:Y:S02]  /*04e0*/  FENCE.VIEW.ASYNC.S ;  /* 0x00000000000073c6 */ /* 0x000e240000000000 */
[----:B0-----:R0:W3:Y:S01]  /*04f0*/  @!UP0 SYNCS.EXCH.64 URZ, [UR6+0x30], UR4 ;  /* 0x00003004063f85b2 */ /* 0x0010e20008000100 */
[----:B------:R-:W-:Y:S01]  /*0500*/  @!P3 IMAD.MOV.U32 R16, RZ, RZ, R6 ;  /* 0x000000ffff10b224 */ /* 0x000fe200078e0006 */
[----:B------:R-:W-:Y:S01]  /*0510*/  SEL R19, RZ, 0x1, !P0 ;  /* 0x00000001ff137807 */ /* 0x000fe20004000000 */
[----:B------:R-:W-:Y:S01]  /*0520*/  @!P3 IMAD.MOV.U32 R17, RZ, RZ, R7 ;  /* 0x000000ffff11b224 */ /* 0x000fe200078e0007 */
[----:B------:R-:W-:-:S04]  /*0530*/  ISETP.GE.U32.AND P1, PT, R8, 0x2, PT ;  /* 0x000000020800780c */ /* 0x000fc80003f26070 */
[----:B------:R-:W-:Y:S01]  /*0540*/  SEL R19, R19, 0x2, P1 ;  /* 0x0000000213137807 */ /* 0x000fe20000800000 */
[----:B------:R0:W3:Y:S01]  /*0550*/  @!UP1 SYNCS.EXCH.64 URZ, [UR6+0x38], UR4 ;  /* 0x00003804063f95b2 */ /* 0x0000e20008000100 */
[----:B------:R-:W-:Y:S01]  /*0560*/  NOP ;  /* 0x0000000000007918 */ /* 0x000fe20000000000 */
[----:B---34-:R-:W-:Y:S06]  /*0570*/  BAR.SYNC.DEFER_BLOCKING 0x0 ;  /* 0x0000000000007b1d */ /* 0x018fec0000010000 */
[----:B------:R-:W-:Y:S05]  /*0580*/  @!P2 BRA `(.L_x_3) ;  /* 0x000000800060a947 */ /* 0x000fea0003800000 */
[----:B------:R-:W-:-:S13]  /*0590*/  ISETP.GT.U32.AND P0, PT, R8, 0x1, PT ;  /* 0x000000010800780c */ /* 0x000fda0003f04070 */
[----:B0-----:R-:W-:Y:S05]  /*05a0*/  @P0 EXIT ;  /* 0x000000000000094d */ /* 0x001fea0003800000 */
[----:B------:R-:W-:Y:S01]  /*05b0*/  ULDC.64 UR4, c[0x0][0x650] ;  /* 0x0001940000047ab9 */ /* 0x000fe20000000a00 */
[----:B------:R-:W-:Y:S01]  /*05c0*/  PRMT R0, RZ, 0x7610, R0 ;  /* 0x00007610ff007816 */ /* 0x000fe20000000000 */
[----:B------:R-:W-:Y:S01]  /*05d0*/  IMAD.MOV.U32 R152, RZ, RZ, -0x1 ;  /* 0xffffffffff987424 */ /* 0x000fe200078e00ff */
[----:B------:R-:W-:Y:S01]  /*05e0*/  ISETP.GE.U32.AND P0, PT, R16, UR4, PT ;  /* 0x0000000410007c0c */ /* 0x000fe2000bf06070 */
[----:B------:R-:W-:Y:S02]  /*05f0*/  IMAD.MOV.U32 R23, RZ, RZ, -0x1 ;  /* 0xffffffffff177424 */ /* 0x000fe400078e00ff */
[----:B------:R-:W-:Y:S01]  /*0600*/  IMAD.MOV.U32 R22, RZ, RZ, -0x1 ;  /* 0xffffffffff167424 */ /* 0x000fe200078e00ff */
[----:B------:R-:W-:-:S13]  /*0610*/  ISETP.GE.U32.AND.EX P0, PT, R17, UR5, PT, P0 ;  /* 0x0000000511007c0c */ /* 0x000fda000bf06100 */
[----:B------:R-:W-:Y:S05]  /*0620*/  @P0 BRA `(.L_x_4) ;  /* 0x0000000400580947 */ /* 0x000fea0003800000 */
[----:B------:R-:W0:Y:S01]  /*0630*/  LDC.64 R14, c[0x0][0x628] ;  /* 0x00018a00ff0e7b82 */ /* 0x000e220000000a00 */
[----:B------:R-:W-:Y:S02]  /*0640*/  IMAD.MOV.U32 R6, RZ, RZ, R16 ;  /* 0x000000ffff067224 */ /* 0x000fe400078e0010 */
[----:B------:R-:W-:-:S05]  /*0650*/  IMAD.MOV.U32 R7, RZ, RZ, R17 ;  /* 0x000000ffff077224 */ /* 0x000fca00078e0011 */
[----:B------:R-:W1:Y:S08]  /*0660*/  LDC R0, c[0x0][0x630] ;  /* 0x00018c00ff007b82 */ /* 0x000e700000000800 */
[----:B------:R-:W2:Y:S01]  /*0670*/  LDC.64 R20, c[0x0][0x620] ;  /* 0x00018800ff147b82 */ /* 0x000ea20000000a00 */
[----:B0-----:R-:W-:-:S04]  /*0680*/  ISETP.NE.U32.AND P0, PT, R14, RZ, PT ;  /* 0x000000ff0e00720c */ /* 0x001fc80003f05070 */
[----:B------:R-:W-:-:S13]  /*0690*/  ISETP.NE.AND.EX P0, PT, R15, RZ, PT, P0 ;  /* 0x000000ff0f00720c */ /* 0x000fda0003f05300 */
[----:B-12---:R-:W-:Y:S05]  /*06a0*/  @!P0 BRA `(.L_x_5) ;  /* 0x0000000000288947 */ /* 0x006fea0003800000 */
[----:B------:R-:W0:Y:S02]  /*06b0*/  LDC R11, c[0x0][0x634] ;  /* 0x00018d00ff0b7b82 */ /* 0x000e240000000800 */
[----:B0-----:R-:W-:-:S05]  /*06c0*/  IADD3 R11, P0, R16, R11, RZ ;  /* 0x0000000b100b7210 */ /* 0x001fca0007f1e0ff */
[----:B------:R-:W-:-:S04]  /*06d0*/  IMAD.X R13, RZ, RZ, R17, P0 ;  /* 0x000000ffff0d7224 */ /* 0x000fc800000e0611 */
[----:B------:R-:W-:-:S04]  /*06e0*/  IMAD.WIDE.U32 R6, R13, R14, RZ ;  /* 0x0000000e0d067225 */ /* 0x000fc800078e00ff */
[----:B------:R-:W-:-:S04]  /*06f0*/  IMAD.WIDE.U32 R8, P0, R11, R15, R6 ;  /* 0x0000000f0b087225 */ /* 0x000fc80007800006 */
[----:B------:R-:W-:-:S04]  /*0700*/  IMAD.WIDE.U32 R6, R11, R14, RZ ;  /* 0x0000000e0b067225 */ /* 0x000fc800078e00ff */
[----:B------:R-:W-:Y:S01]  /*0710*/  IMAD.X R11, RZ, RZ, RZ, P0 ;  /* 0x000000ffff0b7224 */ /* 0x000fe200000e06ff */
[----:B------:R-:W-:Y:S01]  /*0720*/  IADD3 RZ, P0, R7, R8, RZ ;  /* 0x0000000807ff7210 */ /* 0x000fe20007f1e0ff */
[----:B------:R-:W-:-:S04]  /*0730*/  IMAD.MOV.U32 R10, RZ, RZ, R9 ;  /* 0x000000ffff0a7224 */ /* 0x000fc800078e0009 */
[----:B------:R-:W-:-:S08]  /*0740*/  IMAD.WIDE.U32.X R6, R13, R15, R10, P0 ;  /* 0x0000000f0d067225 */ /* 0x000fd000000e040a */
.L_x_5:
[-CC-:B------:R-:W-:Y:S01]  /*0750*/  SHF.R.U64 R25, R6, R0.reuse, R7.reuse ;  /* 0x0000000006197219 */ /* 0x180fe20000001207 */
[----:B------:R-:W0:Y:S01]  /*0760*/  LDC R10, c[0x0][0x618] ;  /* 0x00018600ff0a7b82 */ /* 0x000e220000000800 */
[----:B------:R-:W-:Y:S01]  /*0770*/  SHF.R.U32.HI R5, RZ, R0, R7 ;  /* 0x00000000ff057219 */ /* 0x000fe20000011607 */
[----:B------:R-:W-:Y:S01]  /*0780*/  ULDC UR4, c[0x0][0x150] ;  /* 0x0000540000047ab9 */ /* 0x000fe20000000800 */
[----:B------:R-:W-:Y:S02]  /*0790*/  IADD3 R9, P0, RZ, -R25, RZ ;  /* 0x80000019ff097210 */ /* 0x000fe40007f1e0ff */
[----:B------:R-:W-:-:S03]  /*07a0*/  I2FP.F32.U32 R0, R4 ;  /* 0x0000000400007245 */ /* 0x000fc60000201000 */
[----:B------:R-:W1:Y:S01]  /*07b0*/  LDC.64 R26, c[0x0][0x640] ;  /* 0x00019000ff1a7b82 */ /* 0x000e620000000a00 */
[----:B------:R-:W-:Y:S02]  /*07c0*/  IMAD.X R11, RZ, RZ, ~R5, P0 ;  /* 0x000000ffff0b7224 */ /* 0x000fe400000e0e05 */
[----:B------:R-:W-:Y:S01]  /*07d0*/  FMUL R0, R0, UR4 ;  /* 0x0000000400007c20 */ /* 0x000fe20008400000 */
[----:B------:R-:W-:Y:S01]  /*07e0*/  IMAD.WIDE.U32 R6, R9, R20, R16 ;  /* 0x0000001409067225 */ /* 0x000fe200078e0010 */
[----:B------:R-:W-:-:S03]  /*07f0*/  ULDC UR4, c[0x0][0x154] ;  /* 0x0000550000047ab9 */ /* 0x000fc60000000800 */
[----:B------:R-:W-:Y:S01]  /*0800*/  IMAD R8, R11, R20, RZ ;  /* 0x000000140b087224 */ /* 0x000fe200078e02ff */
[----:B------:R-:W2:Y:S01]  /*0810*/  LDC R5, c[0x0][0x144] ;  /* 0x00005100ff057b82 */ /* 0x000ea20000000800 */
[----:B------:R-:W3:Y:S02]  /*0820*/  F2I.U32.TRUNC.NTZ R0, R0 ;  /* 0x0000000000007305 */ /* 0x000ee4000020f000 */
[----:B------:R-:W-:-:S04]  /*0830*/  IMAD R9, R9, R21, R8 ;  /* 0x0000001509097224 */ /* 0x000fc800078e0208 */
[----:B------:R-:W-:Y:S01]  /*0840*/  IMAD.IADD R7, R7, 0x1, R9 ;  /* 0x0000000107077824 */ /* 0x000fe200078e0209 */
[----:B------:R-:W4:Y:S01]  /*0850*/  LDC R12, c[0x0][0x608] ;  /* 0x00018200ff0c7b82 */ /* 0x000f220000000800 */
[----:B------:R-:W-:-:S03]  /*0860*/  IMAD.MOV.U32 R9, RZ, RZ, -0x1 ;  /* 0xffffffffff097424 */ /* 0x000fc600078e00ff */
[-CC-:B0-----:R-:W-:Y:S02]  /*0870*/  SHF.R.U64 R20, R6, R10.reuse, R7.reuse ;  /* 0x0000000a06147219 */ /* 0x181fe40000001207 */
[----:B------:R-:W-:Y:S02]  /*0880*/  I2FP.F32.U32 R6, R3 ;  /* 0x0000000300067245 */ /* 0x000fe40000201000 */
[----:B------:R-:W0:Y:S01]  /*0890*/  LDC R24, c[0x0][0x658] ;  /* 0x00019600ff187b82 */ /* 0x000e220000000800 */
[----:B-1----:R-:W-:Y:S01]  /*08a0*/  ISETP.NE.U32.AND P0, PT, R26, RZ, PT ;  /* 0x000000ff1a00720c */ /* 0x002fe20003f05070 */
[----:B---3--:R-:W-:Y:S01]  /*08b0*/  IMAD.MOV R8, RZ, RZ, -R0 ;  /* 0x000000ffff087224 */ /* 0x008fe200078e0a00 */
[----:B------:R-:W-:Y:S01]  /*08c0*/  SHF.R.U32.HI R7, RZ, R10, R7 ;  /* 0x0000000aff077219 */ /* 0x000fe20000011607 */
[----:B------:R-:W-:Y:S01]  /*08d0*/  FMUL R6, R6, UR4 ;  /* 0x0000000406067c20 */ /* 0x000fe20008400000 */
[----:B------:R-:W-:-:S03]  /*08e0*/  ISETP.NE.AND.EX P0, PT, R27, RZ, PT, P0 ;  /* 0x000000ff1b00720c */ /* 0x000fc60003f05300 */
[----:B------:R-:W1:Y:S01]  /*08f0*/  LDC R14, c[0x0][0x148] ;  /* 0x00005200ff0e7b82 */ /* 0x000e620000000800 */
[----:B--2---:R-:W-:-:S07]  /*0900*/  IMAD R0, R5, R8, R4 ;  /* 0x0000000805007224 */ /* 0x004fce00078e0204 */
[----:B------:R-:W2:Y:S01]  /*0910*/  LDC R22, c[0x0][0x600] ;  /* 0x00018000ff167b82 */ /* 0x000ea20000000800 */
[-CC-:B----4-:R-:W-:Y:S02]  /*0920*/  SHF.R.U64 R28, R20, R12.reuse, R7.reuse ;  /* 0x0000000c141c7219 */ /* 0x190fe40000001207 */
[----:B------:R-:W-:Y:S01]  /*0930*/  SHF.R.U32.HI R5, RZ, R12, R7 ;  /* 0x0000000cff057219 */ /* 0x000fe20000011607 */
[----:B------:R-:W-:Y:S01]  /*0940*/  IMAD.MOV.U32 R7, RZ, RZ, 0x1 ;  /* 0x00000001ff077424 */ /* 0x000fe200078e00ff */
[----:B------:R3:W4:Y:S03]  /*0950*/  F2I.U32.TRUNC.NTZ R12, R6 ;  /* 0x00000006000c7305 */ /* 0x000726000020f000 */
[----:B------:R-:W1:Y:S01]  /*0960*/  LDC R15, c[0x0][0x648] ;  /* 0x00019200ff0f7b82 */ /* 0x000e620000000800 */
[-C--:B0-----:R-:W-:Y:S02]  /*0970*/  SHF.L.U32 R4, R9, R24.reuse, RZ ;  /* 0x0000001809047219 */ /* 0x081fe400000006ff */
[----:B------:R-:W-:-:S02]  /*0980*/  SHF.R.U64 R30, R28, R24, R5 ;  /* 0x000000181c1e7219 */ /* 0x000fc40000001205 */
[----:B------:R-:W-:Y:S02]  /*0990*/  LOP3.LUT R11, RZ, R4, RZ, 0x33, !PT ;  /* 0x00000004ff0b7212 */ /* 0x000fe400078e33ff */
[-C--:B------:R-:W-:Y:S01]  /*09a0*/  SHF.R.U32.HI R5, RZ, R24.reuse, R5 ;  /* 0x00000018ff057219 */ /* 0x080fe20000011605 */
[----:B------:R-:W0:Y:S01]  /*09b0*/  LDC R21, c[0x0][0x638] ;  /* 0x00018e00ff157b82 */ /* 0x000e220000000800 */
[----:B------:R-:W-:Y:S01]  /*09c0*/  SHF.L.U32 R10, R7, R24, RZ ;  /* 0x00000018070a7219 */ /* 0x000fe200000006ff */
[----:B------:R-:W-:-:S06]  /*09d0*/  IMAD.MOV.U32 R4, RZ, RZ, R30 ;  /* 0x000000ffff047224 */ /* 0x000fcc00078e001e */
[----:B------:R-:W0:Y:S01]  /*09e0*/  LDC R152, c[0x0][0x610] ;  /* 0x00018400ff987b82 */ /* 0x000e220000000800 */
[----:B---34-:R-:W-:Y:S05]  /*09f0*/  @!P0 BRA `(.L_x_6) ;  /* 0x0000000000288947 */ /* 0x018fea0003800000 */
[----:B------:R-:W3:Y:S02]  /*0a00*/  LDC R9, c[0x0][0x64c] ;  /* 0x00019300ff097b82 */ /* 0x000ee40000000800 */
[----:B---3--:R-:W-:-:S05]  /*0a10*/  IADD3 R9, P0, R30, R9, RZ ;  /* 0x000000091e097210 */ /* 0x008fca0007f1e0ff */
        /* <DEDUP_REMOVED lines=8> */
.L_x_6:
[----:B-1----:R-:W-:Y:S01]  /*0aa0*/  SHF.R.U64 R4, R4, R15, R5 ;  /* 0x0000000f04047219 */ /* 0x002fe20000001205 */
[----:B--2---:R-:W-:Y:S01]  /*0ab0*/  VIADD R5, R22, 0xffffffff ;  /* 0xffffffff16057836 */ /* 0x004fe20000000000 */
[----:B------:R-:W-:Y:S01]  /*0ac0*/  LOP3.LUT R11, R28, R11, RZ, 0xc0, !PT ;  /* 0x0000000b1c0b7212 */ /* 0x000fe200078ec0ff */
[----:B------:R-:W-:Y:S02]  /*0ad0*/  IMAD.MOV R12, RZ, RZ, -R12 ;  /* 0x000000ffff0c7224 */ /* 0x000fe400078e0a0c */
[----:B------:R-:W-:Y:S01]  /*0ae0*/  IMAD.MOV R6, RZ, RZ, -R4 ;  /* 0x000000ffff067224 */ /* 0x000fe200078e0a04 */
[----:B------:R-:W-:Y:S01]  /*0af0*/  LOP3.LUT R5, R20, R5, RZ, 0xc0, !PT ;  /* 0x0000000514057212 */ /* 0x000fe200078ec0ff */
[----:B------:R-:W-:Y:S02]  /*0b00*/  @P3 IMAD R0, R14, R12, R3 ;  /* 0x0000000c0e003224 */ /* 0x000fe400078e0203 */
[----:B------:R-:W-:Y:S02]  /*0b10*/  IMAD R11, R10, R4, R11 ;  /* 0x000000040a0b7224 */ /* 0x000fe400078e020b */
[----:B0-----:R-:W-:-:S02]  /*0b20*/  IMAD R3, R6, R21, R30 ;  /* 0x0000001506037224 */ /* 0x001fc400078e021e */
[----:B------:R-:W-:Y:S02]  /*0b30*/  IMAD R152, R11, R152, R0 ;  /* 0x000000980b987224 */ /* 0x000fe400078e0200 */
[----:B------:R-:W-:Y:S02]  /*0b40*/  IMAD R3, R3, R22, R5 ;  /* 0x0000001603037224 */ /* 0x000fe400078e0205 */
[----:B------:R-:W-:Y:S02]  /*0b50*/  IMAD.MOV.U32 R0, RZ, RZ, 0x1 ;  /* 0x00000001ff007424 */ /* 0x000fe400078e00ff */
[----:B------:R-:W-:Y:S01]  /*0b60*/  IMAD.MOV.U32 R22, RZ, RZ, R25 ;  /* 0x000000ffff167224 */ /* 0x000fe200078e0019 */
[----:B------:R-:W-:Y:S02]  /*0b70*/  SEL R23, R3, R152, !P3 ;  /* 0x0000009803177207 */ /* 0x000fe40005800000 */
[----:B------:R-:W-:-:S07]  /*0b80*/  SEL R152, R152, R3, !P3 ;  /* 0x0000000398987207 */ /* 0x000fce0005800000 */
.L_x_4:
[----:B------:R-:W-:-:S08]  /*0b90*/  NOP ;  /* 0x0000000000007918 */ /* 0x000fd00000000000 */
[----:B------:R-:W0:Y:S02]  /*0ba0*/  USETMAXREG.TRY_ALLOC.CTAPOOL UP0, 0xe8 ;  /* 0x000000e8000079c8 */ /* 0x000e240008000600 */
[----:B0-----:R-:W-:-:S13]  /*0bb0*/  PLOP3.LUT P0, PT, PT, PT, UP0, 0x80, 0x0 ;  /* 0x000000000000781c */ /* 0x001fda0003f0f008 */
[----:B------:R-:W-:Y:S05]  /*0bc0*/  @!P0 BRA `(.L_x_4) ;  /* 0xfffffffc00f08947 */ /* 0x000fea000383ffff */
[----:B------:R-:W-:Y:S01]  /*0bd0*/  ULDC.64 UR4, c[0x0][0x598] ;  /* 0x0001660000047ab9 */ /* 0x000fe20000000a00 */
[----:B------:R-:W-:Y:S01]  /*0be0*/  ULDC.64 UR36, c[0x0][0x208] ;  /* 0x0000820000247ab9 */ /* 0x000fe20000000a00 */
[----:B------:R-:W-:-:S04]  /*0bf0*/  ISETP.NE.U32.AND P0, PT, RZ, UR4, PT ;  /* 0x00000004ff007c0c */ /* 0x000fc8000bf05070 */
[----:B------:R-:W-:-:S13]  /*0c00*/  ISETP.NE.AND.EX P0, PT, RZ, UR5, PT, P0 ;  /* 0x00000005ff007c0c */ /* 0x000fda000bf05300 */
[----:B------:R-:W-:Y:S05]  /*0c10*/  @!P0 BRA `(.L_x_7) ;  /* 0x00000000001c8947 */ /* 0x000fea0003800000 */
[----:B------:R-:W0:Y:S02]  /*0c20*/  LDC.64 R4, c[0x0][0x598] ;  /* 0x00016600ff047b82 */ /* 0x000e240000000a00 */
[----:B0-----:R-:W2:Y:S02]  /*0c30*/  LDG.E.64 R4, desc[UR36][R4.64] ;  /* 0x0000002404047981 */ /* 0x001ea4000c1e1b00 */
[----:B--2---:R-:W-:-:S04]  /*0c40*/  ISETP.NE.U32.AND P0, PT, R4, RZ, PT ;  /* 0x000000ff0400720c */ /* 0x004fc80003f05070 */
[----:B------:R-:W-:-:S13]  /*0c50*/  ISETP.NE.AND.EX P0, PT, R5, RZ, PT, P0 ;  /* 0x000000ff0500720c */ /* 0x000fda0003f05300 */
[----:B------:R-:W-:Y:S05]  /*0c60*/  @!P0 BRA `(.L_x_7) ;  /* 0x0000000000088947 */ /* 0x000fea0003800000 */
[----:B------:R0:W5:Y:S01]  /*0c70*/  LD.E R153, desc[UR36][R4.64] ;  /* 0x0000002404997980 */ /* 0x000162000c101900 */
[----:B------:R-:W-:Y:S05]  /*0c80*/  BRA `(.L_x_8) ;  /* 0x0000000000247947 */ /* 0x000fea0003800000 */
.L_x_7:
[----:B------:R-:W-:Y:S02]  /*0c90*/  ULDC.64 UR4, c[0x0][0x588] ;  /* 0x0001620000047ab9 */ /* 0x000fe40000000a00 */
[----:B------:R-:W-:-:S04]  /*0ca0*/  ISETP.NE.U32.AND P0, PT, RZ, UR4, PT ;  /* 0x00000004ff007c0c */ /* 0x000fc8000bf05070 */
[----:B------:R-:W-:-:S13]  /*0cb0*/  ISETP.NE.AND.EX P0, PT, RZ, UR5, PT, P0 ;  /* 0x00000005ff007c0c */ /* 0x000fda000bf05300 */
[----:B------:R-:W-:Y:S05]  /*0cc0*/  @!P0 BRA `(.L_x_9) ;  /* 0x00000000000c8947 */ /* 0x000fea0003800000 */
[----:B------:R-:W0:Y:S02]  /*0cd0*/  LDC.64 R4, c[0x0][0x588] ;  /* 0x00016200ff047b82 */ /* 0x000e240000000a00 */
[----:B0-----:R1:W5:Y:S01]  /*0ce0*/  LDG.E R153, desc[UR36][R4.64] ;  /* 0x0000002404997981 */ /* 0x001362000c1e1900 */
[----:B------:R-:W-:Y:S05]  /*0cf0*/  BRA `(.L_x_8) ;  /* 0x0000000000087947 */ /* 0x000fea0003800000 */
.L_x_9:
[----:B------:R-:W-:Y:S02]  /*0d00*/  ULDC UR4, c[0x0][0x580] ;  /* 0x0001600000047ab9 */ /* 0x000fe40000000800 */
[----:B------:R-:W-:-:S07]  /*0d10*/  IMAD.U32 R153, RZ, RZ, UR4 ;  /* 0x00000004ff997e24 */ /* 0x000fce000f8e00ff */
.L_x_8:
[----:B------:R-:W-:Y:S02]  /*0d20*/  ULDC.64 UR4, c[0x0][0x5a0] ;  /* 0x0001680000047ab9 */ /* 0x000fe40000000a00 */
[----:B------:R-:W-:-:S04]  /*0d30*/  ISETP.NE.U32.AND P0, PT, RZ, UR4, PT ;  /* 0x00000004ff007c0c */ /* 0x000fc8000bf05070 */
[----:B------:R-:W-:-:S13]  /*0d40*/  ISETP.NE.AND.EX P0, PT, RZ, UR5, PT, P0 ;  /* 0x00000005ff007c0c */ /* 0x000fda000bf05300 */
[----:B------:R-:W-:Y:S05]  /*0d50*/  @!P0 BRA `(.L_x_10) ;  /* 0x00000000001c8947 */ /* 0x000fea0003800000 */
[----:B01----:R-:W0:Y:S02]  /*0d60*/  LDC.64 R4, c[0x0][0x5a0] ;  /* 0x00016800ff047b82 */ /* 0x003e240000000a00 */
[----:B0-----:R-:W2:Y:S02]  /*0d70*/  LDG.E.64 R4, desc[UR36][R4.64] ;  /* 0x0000002404047981 */ /* 0x001ea4000c1e1b00 */
[----:B--2---:R-:W-:-:S04]  /*0d80*/  ISETP.NE.U32.AND P0, PT, R4, RZ, PT ;  /* 0x000000ff0400720c */ /* 0x004fc80003f05070 */
[----:B------:R-:W-:-:S13]  /*0d90*/  ISETP.NE.AND.EX P0, PT, R5, RZ, PT, P0 ;  /* 0x000000ff0500720c */ /* 0x000fda0003f05300 */
[----:B------:R-:W-:Y:S05]  /*0da0*/  @!P0 BRA `(.L_x_10) ;  /* 0x0000000000088947 */ /* 0x000fea0003800000 */
[----:B------:R0:W5:Y:S01]  /*0db0*/  LD.E R154, desc[UR36][R4.64] ;  /* 0x00000024049a7980 */ /* 0x000162000c101900 */
[----:B------:R-:W-:Y:S05]  /*0dc0*/  BRA `(.L_x_11) ;  /* 0x0000000000247947 */ /* 0x000fea0003800000 */
.L_x_10:
[----:B------:R-:W-:Y:S02]  /*0dd0*/  ULDC.64 UR4, c[0x0][0x590] ;  /* 0x0001640000047ab9 */ /* 0x000fe40000000a00 */
[----:B------:R-:W-:-:S04]  /*0de0*/  ISETP.NE.U32.AND P0, PT, RZ, UR4, PT ;  /* 0x00000004ff007c0c */ /* 0x000fc8000bf05070 */
[----:B------:R-:W-:-:S13]  /*0df0*/  ISETP.NE.AND.EX P0, PT, RZ, UR5, PT, P0 ;  /* 0x00000005ff007c0c */ /* 0x000fda000bf05300 */
[----:B------:R-:W-:Y:S05]  /*0e00*/  @!P0 BRA `(.L_x_12) ;  /* 0x00000000000c8947 */ /* 0x000fea0003800000 */
[----:B------:R-:W2:Y:S02]  /*0e10*/  LDC.64 R154, c[0x0][0x590] ;  /* 0x00016400ff9a7b82 */ /* 0x000ea40000000a00 */
[----:B--2---:R2:W5:Y:S01]  /*0e20*/  LDG.E R154, desc[UR36][R154.64] ;  /* 0x000000249a9a7981 */ /* 0x004562000c1e1900 */
[----:B------:R-:W-:Y:S05]  /*0e30*/  BRA `(.L_x_11) ;  /* 0x0000000000087947 */ /* 0x000fea0003800000 */
.L_x_12:
[----:B------:R-:W-:Y:S02]  /*0e40*/  ULDC UR4, c[0x0][0x584] ;  /* 0x0001610000047ab9 */ /* 0x000fe40000000800 */
[----:B------:R-:W-:-:S07]  /*0e50*/  IMAD.U32 R154, RZ, RZ, UR4 ;  /* 0x00000004ff9a7e24 */ /* 0x000fce000f8e00ff */
.L_x_11:
[----:B------:R-:W-:-:S13]  /*0e60*/  LOP3.LUT P0, RZ, R0, 0xff, RZ, 0xc0, !PT ;  /* 0x000000ff00ff7812 */ /* 0x000fda000780c0ff */
[----:B------:R-:W-:Y:S05]  /*0e70*/  @!P0 EXIT ;  /* 0x000000000000894d */ /* 0x000fea0003800000 */
[----:B------:R-:W-:Y:S01]  /*0e80*/  ULDC UR4, c[0x0][0x28c] ;  /* 0x0000a30000047ab9 */ /* 0x000fe20000000800 */
[----:B------:R-:W-:Y:S01]  /*0e90*/  UMOV UR38, URZ ;  /* 0x0000003f00267c82 */ /* 0x000fe20008000000 */
[----:B------:R-:W-:Y:S01]  /*0ea0*/  UIADD3 UR4, UR4, 0x3f, URZ ;  /* 0x0000003f04047890 */ /* 0x000fe2000fffe03f */
[----:B------:R-:W-:-:S03]  /*0eb0*/  UMOV UR39, URZ ;  /* 0x0000003f00277c82 */ /* 0x000fc60008000000 */
[----:B------:R-:W-:-:S04]  /*0ec0*/  USHF.R.S32.HI UR5, URZ, 0x1f, UR4 ;  /* 0x0000001f3f057899 */ /* 0x000fc80008011404 */
[----:B------:R-:W-:-:S04]  /*0ed0*/  ULEA.HI UR5, UR5, UR4, URZ, 0x6 ;  /* 0x0000000405057291 */ /* 0x000fc8000f8f303f */
[----:B------:R-:W-:-:S12]  /*0ee0*/  USHF.R.S32.HI UR40, URZ, 0x6, UR5 ;  /* 0x000000063f287899 */ /* 0x000fd80008011405 */
.L_x_290:
[----:B------:R-:W-:Y:S01]  /*0ef0*/  LOP3.LUT R0, R18, 0x80, RZ, 0xc0, !PT ;  /* 0x0000008012007812 */ /* 0x000fe200078ec0ff */
[----:B------:R-:W3:Y:S01]  /*0f00*/  S2UR UR7, SR_CgaCtaId ;  /* 0x00000000000779c3 */ /* 0x000ee20000008800 */
[----:B------:R-:W-:Y:S02]  /*0f10*/  UMOV UR6, 0x400 ;  /* 0x0000040000067882 */ /* 0x000fe40000000000 */
[----:B------:R-:W-:-:S06]  /*0f20*/  SHF.R.U32.HI R0, RZ, 0x7, R0 ;  /* 0x00000007ff007819 */ /* 0x000fcc0000011600 */
[----:B----4-:R-:W4:Y:S01]  /*0f30*/  SHFL.IDX PT, R0, R0, RZ, 0x1f ;  /* 0x00001fff00007589 */ /* 0x010f2200000e0000 */
[----:B---3--:R-:W-:Y:S01]  /*0f40*/  ULEA UR6, UR7, UR6, 0x18 ;  /* 0x0000000607067291 */ /* 0x008fe2000f8ec03f */
[----:B----4-:R-:W-:-:S13]  /*0f50*/  R2UR UR4, R0 ;  /* 0x00000000000472ca */ /* 0x010fda00000e0000 */
[----:B------:R-:W-:-:S04]  /*0f60*/  ULEA.HI UR5, UR4, UR4, URZ, 0x1 ;  /* 0x0000000404057291 */ /* 0x000fc8000f8f083f */
[----:B------:R-:W-:-:S04]  /*0f70*/  ULOP3.LUT UR5, UR5, 0xffffe, URZ, 0xc0, !UPT ;  /* 0x000ffffe05057892 */ /* 0x000fc8000f8ec03f */
[----:B------:R-:W-:-:S03]  /*0f80*/  UIADD3 UR5, UR4, -UR5, URZ ;  /* 0x8000000504057290 */ /* 0x000fc6000fffe03f */
[----:B------:R-:W-:Y:S01]  /*0f90*/  ULDC UR4, c[0x0][0x28c] ;  /* 0x0000a30000047ab9 */ /* 0x000fe20000000800 */
[----:B------:R-:W-:Y:S01]  /*0fa0*/  ULEA UR5, UR5, UR6, 0xc ;  /* 0x0000000605057291 */ /* 0x000fe2000f8e603f */
[----:B------:R-:W-:-:S03]  /*0fb0*/  ISETP.LT.AND P0, PT, RZ, UR4, PT ;  /* 0x00000004ff007c0c */ /* 0x000fc6000bf01270 */
[----:B------:R-:W-:-:S04]  /*0fc0*/  UIADD3 UR5, UR5, 0x100, URZ ;  /* 0x0000010005057890 */ /* 0x000fc8000fffe03f */
[----:B------:R-:W-:-:S04]  /*0fd0*/  USHF.R.U32.HI UR5, URZ, 0x4, UR5 ;  /* 0x000000043f057899 */ /* 0x000fc80008011605 */
[----:B------:R-:W-:-:S04]  /*0fe0*/  ULOP3.LUT UR5, UR5, 0x3fff, URZ, 0xc0, !UPT ;  /* 0x00003fff05057892 */ /* 0x000fc8000f8ec03f */
[----:B------:R-:W-:Y:S01]  /*0ff0*/  ULOP3.LUT UR41, UR5, 0x10000, URZ, 0xfc, !UPT ;  /* 0x0001000005297892 */ /* 0x000fe2000f8efc3f */
[----:B01----:R-:W-:Y:S11]  /*1000*/  @P0 BRA `(.L_x_13) ;  /* 0x0000000000400947 */ /* 0x003ff60003800000 */
[----:B------:R-:W-:Y:S01]  /*1010*/  MOV R0, 0x0 ;  /* 0x0000000000007802 */ /* 0x000fe20000000f00 */
[----:B------:R-:W-:Y:S01]  /*1020*/  ULDC.64 UR4, c[0x4][0x68] ;  /* 0x01001a0000047ab9 */ /* 0x000fe20000000a00 */
[----:B------:R-:W-:Y:S01]  /*1030*/  ULDC.64 UR6, c[0x4][0x8] ;  /* 0x0100020000067ab9 */ /* 0x000fe20000000a00 */
[----:B01----:R-:W-:Y:S01]  /*1040*/  IMAD.U32 R4, RZ, RZ, UR4 ;  /* 0x00000004ff047e24 */ /* 0x003fe2000f8e00ff */
[----:B------:R0:W1:Y:S01]  /*1050*/  LDC.64 R14, c[0x4][R0] ;  /* 0x01000000000e7b82 */ /* 0x0000620000000a00 */
[----:B------:R-:W-:Y:S01]  /*1060*/  IMAD.U32 R5, RZ, RZ, UR5 ;  /* 0x00000005ff057e24 */ /* 0x000fe2000f8e00ff */
[----:B------:R-:W-:Y:S01]  /*1070*/  ULDC.64 UR4, c[0x4][0x70] ;  /* 0x01001c0000047ab9 */ /* 0x000fe20000000a00 */
[----:B------:R-:W-:Y:S02]  /*1080*/  IMAD.U32 R10, RZ, RZ, UR6 ;  /* 0x00000006ff0a7e24 */ /* 0x000fe4000f8e00ff */
[----:B------:R-:W-:Y:S02]  /*1090*/  IMAD.U32 R6, RZ, RZ, UR4 ;  /* 0x00000004ff067e24 */ /* 0x000fe4000f8e00ff */
[----:B------:R-:W-:-:S02]  /*10a0*/  IMAD.U32 R7, RZ, RZ, UR5 ;  /* 0x00000005ff077e24 */ /* 0x000fc4000f8e00ff */
[----:B------:R-:W-:Y:S02]  /*10b0*/  IMAD.U32 R11, RZ, RZ, UR7 ;  /* 0x00000007ff0b7e24 */ /* 0x000fe4000f8e00ff */
[----:B------:R-:W-:Y:S02]  /*10c0*/  IMAD.MOV.U32 R8, RZ, RZ, 0x1e1 ;  /* 0x000001e1ff087424 */ /* 0x000fe400078e00ff */
[----:B------:R-:W-:Y:S02]  /*10d0*/  IMAD.MOV.U32 R12, RZ, RZ, 0x1 ;  /* 0x00000001ff0c7424 */ /* 0x000fe400078e00ff */
[----:B0-----:R-:W-:-:S07]  /*10e0*/  IMAD.MOV.U32 R13, RZ, RZ, RZ ;  /* 0x000000ffff0d7224 */ /* 0x001fce00078e00ff */
[----:B------:R-:W-:-:S07]  /*10f0*/  LEPC R20, `(.L_x_13) ;  /* 0x000000001014794e */ /* 0x000fce0000000000 */
[----:B-12--5:R-:W-:Y:S05]  /*1100*/  CALL.ABS.NOINC R14 ;  /* 0x000000000e007343 */ /* 0x026fea0003c00000 */
.L_x_13:
[----:B------:R-:W-:-:S04]  /*1110*/  LOP3.LUT R0, R19, 0x1, RZ, 0xfc, !PT ;  /* 0x0000000113007812 */ /* 0x000fc800078efcff */
[----:B------:R-:W-:-:S13]  /*1120*/  ISETP.NE.AND P0, PT, R0, 0x3, PT ;  /* 0x000000030000780c */ /* 0x000fda0003f05270 */
[----:B------:R-:W-:Y:S05]  /*1130*/  @!P0 BRA `(.L_x_14) ;  /* 0x0000000000048947 */ /* 0x000fea0003800000 */
[----:B------:R-:W-:Y:S01]  /*1140*/  BPT.TRAP 0x1 ;  /* 0x000000040000795c */ /* 0x000fe20000300000 */
.L_x_14:
[----:B------:R-:W3:Y:S01]  /*1150*/  S2UR UR5, SR_CgaCtaId ;  /* 0x00000000000579c3 */ /* 0x000ee20000008800 */
[----:B------:R-:W-:Y:S01]  /*1160*/  UMOV UR4, 0x400 ;  /* 0x0000040000047882 */ /* 0x000fe20000000000 */
[----:B------:R-:W-:Y:S02]  /*1170*/  IMAD.U32 R0, RZ, RZ, UR38 ;  /* 0x00000026ff007e24 */ /* 0x000fe4000f8e00ff */
[----:B------:R-:W-:-:S03]  /*1180*/  IMAD.U32 R3, RZ, RZ, UR39 ;  /* 0x00000027ff037e24 */ /* 0x000fc6000f8e00ff */
[----:B------:R-:W-:Y:S01]  /*1190*/  SHF.L.U32 R0, R0, 0x1f, RZ ;  /* 0x0000001f00007819 */ /* 0x000fe200000006ff */
[----:B---3--:R-:W-:-:S06]  /*11a0*/  ULEA UR4, UR5, UR4, 0x18 ;  /* 0x0000000405047291 */ /* 0x008fcc000f8ec03f */
[----:B------:R-:W-:-:S04]  /*11b0*/  IMAD.U32 R6, RZ, RZ, UR4 ;  /* 0x00000004ff067e24 */ /* 0x000fc8000f8e00ff */
[----:B------:R-:W-:-:S04]  /*11c0*/  IMAD R3, R3, 0x8, R6 ;  /* 0x0000000803037824 */ /* 0x000fc800078e0206 */
[----:B------:R3:W4:Y:S01]  /*11d0*/  SYNCS.PHASECHK.TRANS64.TRYWAIT P1, [R3+URZ], R0 ;  /* 0x00000000030075a7 */ /* 0x000722000802017f */
[----:B------:R-:W-:Y:S05]  /*11e0*/  @!P0 BRA `(.L_x_15) ;  /* 0x0000000000048947 */ /* 0x000fea0003800000 */
[----:B------:R-:W-:Y:S01]  /*11f0*/  BPT.TRAP 0x1 ;  /* 0x000000040000795c */ /* 0x000fe20000300000 */
.L_x_15:
[----:B----4-:R-:W-:Y:S05]  /*1200*/  @P1 BRA `(.L_x_16) ;  /* 0x0000000000081947 */ /* 0x010fea0003800000 */
[----:B------:R-:W4:Y:S02]  /*1210*/  SYNCS.PHASECHK.TRANS64.TRYWAIT P1, [R3+URZ], R0 ;  /* 0x00000000030075a7 */ /* 0x000f24000802017f */
[----:B----4-:R-:W-:Y:S05]  /*1220*/  @!P1 BRA `(.L_x_17) ;  /* 0x0000008800809947 */ /* 0x010fea0003800000 */
.L_x_16:
[----:B------:R-:W-:-:S04]  /*1230*/  UISETP.LT.AND UP0, UPT, UR40, 0x1, UPT ;  /* 0x000000012800788c */ /* 0x000fc8000bf01270 */
[----:B------:R-:W-:-:S06]  /*1240*/  USEL UR4, UR40, 0x1, UP0 ;  /* 0x0000000128047887 */ /* 0x000fcc0008000000 */
[----:B---34-:R-:W-:Y:S01]  /*1250*/  IMAD.U32 R0, RZ, RZ, UR4 ;  /* 0x00000004ff007e24 */ /* 0x018fe2000f8e00ff */
[----:B------:R-:W-:Y:S05]  /*1260*/  WARPSYNC.ALL ;  /* 0x0000000000007948 */ /* 0x000fea0003800000 */
[----:B------:R-:W-:-:S04]  /*1270*/  IADD3 R0, -R0, UR40, RZ ;  /* 0x0000002800007c10 */ /* 0x000fc8000fffe1ff */
[----:B------:R-:W-:Y:S02]  /*1280*/  ISETP.GE.AND P1, PT, R0, 0x1, PT ;  /* 0x000000010000780c */ /* 0x000fe40003f26270 */
[----:B------:R-:W-:Y:S01]  /*1290*/  R2UR UR4, R6 ;  /* 0x00000000060472ca */ /* 0x000fe200000e0000 */
[----:B------:R-:W-:Y:S01]  /*12a0*/  ULEA UR5, UR39, UR41, 0xa ;  /* 0x0000002927057291 */ /* 0x000fe2000f8e503f */
[----:B------:R-:W-:Y:S01]  /*12b0*/  WARPGROUP.ARRIVE ;  /* 0x00000000000079c5 */ /* 0x000fe20000000000 */
[----:B------:R-:W-:Y:S01]  /*12c0*/  UMOV UR9, 0x80000020 ;  /* 0x8000002000097882 */ /* 0x000fe20000000000 */
[----:B------:R-:W-:-:S04]  /*12d0*/  UMOV UR11, 0x80000020 ;  /* 0x80000020000b7882 */ /* 0x000fc80000000000 */
[----:B------:R-:W-:-:S05]  /*12e0*/  UMOV UR8, UR5 ;  /* 0x0000000500087c82 */ /* 0x000fca0008000000 */
[----:B------:R-:W-:-:S04]  /*12f0*/  UIADD3 UR4, UR4, 0x8100, URZ ;  /* 0x0000810004047890 */ /* 0x000fc8000fffe03f */
[----:B------:R-:W-:-:S04]  /*1300*/  USHF.R.U32.HI UR4, URZ, 0x4, UR4 ;  /* 0x000000043f047899 */ /* 0x000fc80008011604 */
[----:B------:R-:W-:-:S04]  /*1310*/  ULOP3.LUT UR4, UR4, 0x3fff, URZ, 0xc0, !UPT ;  /* 0x00003fff04047892 */ /* 0x000fc8000f8ec03f */
[----:B------:R-:W-:-:S04]  /*1320*/  ULOP3.LUT UR4, UR4, 0x10000, URZ, 0xfc, !UPT ;  /* 0x0001000004047892 */ /* 0x000fc8000f8efc3f */
[----:B------:R-:W-:-:S07]  /*1330*/  ULEA UR6, UR39, UR4, 0x9 ;  /* 0x0000000427067291 */ /* 0x000fce000f8e483f */
[----:B------:R-:W-:Y:S02]  /*1340*/  UMOV UR10, UR6 ;  /* 0x00000006000a7c82 */ /* 0x000fe40008000000 */
[----:B------:R-:W-:Y:S01]  /*1350*/  IGMMA.64x128x32.S8.S8 R88, gdesc[UR8], RZ, !UPT, gsb0 ;  /* 0x03600000085879f1 */ /* 0x000fe2000c0410ff */
[----:B------:R-:W-:Y:S01]  /*1360*/  UIADD3 UR8, UR5, 0x200, URZ ;  /* 0x0000020005087890 */ /* 0x000fe2000fffe03f */
[----:B------:R-:W-:Y:S01]  /*1370*/  UMOV UR9, 0x80000020 ;  /* 0x8000002000097882 */ /* 0x000fe20000000000 */
[----:B------:R-:W-:Y:S02]  /*1380*/  WARPGROUP.DEPBAR.LE gsb0, 0x0 ;  /* 0x00008000000079c5 */ /* 0x000fe40000010000 */
[----:B------:R-:W-:-:S06]  /*1390*/  WARPGROUP.ARRIVE ;  /* 0x00000000000079c5 */ /* 0x000fcc0000000000 */
[----:B------:R-:W-:Y:S01]  /*13a0*/  IGMMA.64x128x32.S8.S8 R24, gdesc[UR8], RZ, !UPT, gsb0 ;  /* 0x03600000081879f1 */ /* 0x000fe2000c0410ff */
[----:B------:R-:W-:Y:S02]  /*13b0*/  UIADD3 UR8, UR5, 0x2, URZ ;  /* 0x0000000205087890 */ /* 0x000fe4000fffe03f */
[----:B------:R-:W-:Y:S01]  /*13c0*/  UIADD3 UR10, UR6, 0x2, URZ ;  /* 0x00000002060a7890 */ /* 0x000fe2000fffe03f */
[----:B------:R-:W-:Y:S01]  /*13d0*/  UMOV UR9, 0x80000020 ;  /* 0x8000002000097882 */ /* 0x000fe20000000000 */
[----:B------:R-:W-:Y:S01]  /*13e0*/  UMOV UR11, 0x80000020 ;  /* 0x80000020000b7882 */ /* 0x000fe20000000000 */
[----:B------:R-:W-:Y:S02]  /*13f0*/  WARPGROUP.DEPBAR.LE gsb0, 0x0 ;  /* 0x00008000000079c5 */ /* 0x000fe40000010000 */
[----:B------:R-:W-:-:S06]  /*1400*/  WARPGROUP.ARRIVE ;  /* 0x00000000000079c5 */ /* 0x000fcc0000000000 */
[----:B------:R-:W-:Y:S01]  /*1410*/  IGMMA.64x128x32.S8.S8 R88, gdesc[UR8], R88, gsb0 ;  /* 0x03600000085879f1 */ /* 0x000fe20008041058 */
[----:B------:R-:W-:Y:S01]  /*1420*/  UIADD3 UR8, UR5, 0x202, URZ ;  /* 0x0000020205087890 */ /* 0x000fe2000fffe03f */
[----:B------:R-:W-:Y:S01]  /*1430*/  UMOV UR9, 0x80000020 ;  /* 0x8000002000097882 */ /* 0x000fe20000000000 */
[----:B------:R-:W-:Y:S02]  /*1440*/  WARPGROUP.DEPBAR.LE gsb0, 0x0 ;  /* 0x00008000000079c5 */ /* 0x000fe40000010000 */
[----:B------:R-:W-:-:S06]  /*1450*/  WARPGROUP.ARRIVE ;  /* 0x00000000000079c5 */ /* 0x000fcc0000000000 */
[----:B------:R-:W-:Y:S03]  /*1460*/  IGMMA.64x128x32.S8.S8 R24, gdesc[UR8], R24, gsb0 ;  /* 0x03600000081879f1 */ /* 0x000fe60008041018 */
[----:B------:R-:W-:Y:S02]  /*1470*/  WARPGROUP.DEPBAR.LE gsb0, 0x0 ;  /* 0x00008000000079c5 */ /* 0x000fe40000010000 */
[----:B------:R-:W-:Y:S05]  /*1480*/  @!P1 BRA `(.L_x_18) ;  /* 0x0000000400109947 */ /* 0x000fea0003800000 */
[----:B------:R-:W-:Y:S02]  /*1490*/  UIADD3 UR5, UR39, 0x1, URZ ;  /* 0x0000000127057890 */ /* 0x000fe4000fffe03f */
[----:B------:R-:W-:Y:S02]  /*14a0*/  IMAD.U32 R3, RZ, RZ, UR39 ;  /* 0x00000027ff037e24 */ /* 0x000fe4000f8e00ff */
[----:B------:R-:W-:-:S04]  /*14b0*/  UISETP.NE.AND UP0, UPT, UR5, 0x2, UPT ;  /* 0x000000020500788c */ /* 0x000fc8000bf05270 */
[----:B------:R-:W-:Y:S02]  /*14c0*/  USEL UR6, URZ, 0x1, UP0 ;  /* 0x000000013f067887 */ /* 0x000fe40008000000 */
[----:B------:R-:W-:Y:S02]  /*14d0*/  USEL UR5, UR5, URZ, UP0 ;  /* 0x0000003f05057287 */ /* 0x000fe40008000000 */
[----:B------:R-:W-:-:S06]  /*14e0*/  ULOP3.LUT UR6, UR38, UR6, URZ, 0x3c, !UPT ;  /* 0x0000000626067292 */ /* 0x000fcc000f8e3c3f */
[----:B------:R-:W-:-:S07]  /*14f0*/  IMAD.U32 R7, RZ, RZ, UR6 ;  /* 0x00000006ff077e24 */ /* 0x000fce000f8e00ff */
.L_x_25:
[----:B------:R-:W-:Y:S05]  /*1500*/  @!P0 BRA `(.L_x_19) ;  /* 0x0000000000048947 */ /* 0x000fea0003800000 */
[----:B------:R-:W-:Y:S01]  /*1510*/  BPT.TRAP 0x1 ;  /* 0x000000040000795c */ /* 0x000fe20000300000 */
.L_x_19:
[----:B------:R-:W3:Y:S01]  /*1520*/  S2UR UR7, SR_CgaCtaId ;  /* 0x00000000000779c3 */ /* 0x000ee20000008800 */
[----:B------:R-:W-:Y:S01]  /*1530*/  UMOV UR6, 0x400 ;  /* 0x0000040000067882 */ /* 0x000fe20000000000 */
[----:B01----:R-:W-:Y:S01]  /*1540*/  IMAD.U32 R5, RZ, RZ, UR5 ;  /* 0x00000005ff057e24 */ /* 0x003fe2000f8e00ff */
[----:B------:R-:W-:Y:S01]  /*1550*/  SHF.L.U32 R4, R7, 0x1f, RZ ;  /* 0x0000001f07047819 */ /* 0x000fe200000006ff */
[----:B---3--:R-:W-:-:S06]  /*1560*/  ULEA UR6, UR7, UR6, 0x18 ;  /* 0x0000000607067291 */ /* 0x008fcc000f8ec03f */
[----:B------:R-:W-:-:S04]  /*1570*/  IMAD.U32 R6, RZ, RZ, UR6 ;  /* 0x00000006ff067e24 */ /* 0x000fc8000f8e00ff */
[----:B------:R-:W-:-:S04]  /*1580*/  IMAD R5, R5, 0x8, R6 ;  /* 0x0000000805057824 */ /* 0x000fc800078e0206 */
[----:B------:R0:W1:Y:S01]  /*1590*/  SYNCS.PHASECHK.TRANS64.TRYWAIT P1, [R5+URZ], R4 ;  /* 0x00000004050075a7 */ /* 0x000062000802017f */
[----:B------:R-:W-:Y:S05]  /*15a0*/  @!P0 BRA `(.L_x_20) ;  /* 0x0000000000048947 */ /* 0x000fea0003800000 */
[----:B------:R-:W-:Y:S01]  /*15b0*/  BPT.TRAP 0x1 ;  /* 0x000000040000795c */ /* 0x000fe20000300000 */
.L_x_20:
[----:B-1----:R-:W-:Y:S05]  /*15c0*/  @P1 BRA `(.L_x_21) ;  /* 0x0000000000081947 */ /* 0x002fea0003800000 */
[----:B------:R-:W1:Y:S02]  /*15d0*/  SYNCS.PHASECHK.TRANS64.TRYWAIT P1, [R5+URZ], R4 ;  /* 0x00000004050075a7 */ /* 0x000e64000802017f */
[----:B-1----:R-:W-:Y:S05]  /*15e0*/  @!P1 BRA `(.L_x_22) ;  /* 0x0000008400a49947 */ /* 0x002fea0003800000 */
.L_x_21:
[----:B------:R-:W-:Y:S01]  /*15f0*/  ULEA UR6, UR5, UR41, 0xa ;  /* 0x0000002905067291 */ /* 0x000fe2000f8e503f */
[----:B------:R-:W-:Y:S01]  /*1600*/  WARPGROUP.ARRIVE ;  /* 0x00000000000079c5 */ /* 0x000fe20000000000 */
[----:B------:R-:W-:Y:S01]  /*1610*/  ULEA UR7, UR5, UR4, 0x9 ;  /* 0x0000000405077291 */ /* 0x000fe2000f8e483f */
[----:B------:R-:W-:Y:S01]  /*1620*/  UMOV UR9, 0x80000020 ;  /* 0x8000002000097882 */ /* 0x000fe20000000000 */
[----:B------:R-:W-:-:S03]  /*1630*/  UMOV UR11, 0x80000020 ;  /* 0x80000020000b7882 */ /* 0x000fc60000000000 */
[----:B------:R-:W-:Y:S02]  /*1640*/  UMOV UR8, UR6 ;  /* 0x0000000600087c82 */ /* 0x000fe40008000000 */
[----:B------:R-:W-:Y:S02]  /*1650*/  UMOV UR10, UR7 ;  /* 0x00000007000a7c82 */ /* 0x000fe40008000000 */
[----:B------:R-:W-:Y:S01]  /*1660*/  IGMMA.64x128x32.S8.S8 R88, gdesc[UR8], R88, gsb0 ;  /* 0x03600000085879f1 */ /* 0x000fe20008041058 */
[----:B------:R-:W-:Y:S01]  /*1670*/  UIADD3 UR8, UR6, 0x200, URZ ;  /* 0x0000020006087890 */ /* 0x000fe2000fffe03f */
[----:B------:R-:W-:Y:S01]  /*1680*/  UMOV UR9, 0x80000020 ;  /* 0x8000002000097882 */ /* 0x000fe20000000000 */
[----:B------:R-:W-:Y:S02]  /*1690*/  WARPGROUP.DEPBAR.LE gsb0, 0x0 ;  /* 0x00008000000079c5 */ /* 0x000fe40000010000 */
[----:B------:R-:W-:-:S06]  /*16a0*/  WARPGROUP.ARRIVE ;  /* 0x00000000000079c5 */ /* 0x000fcc0000000000 */
[----:B------:R-:W-:Y:S01]  /*16b0*/  IGMMA.64x128x32.S8.S8 R24, gdesc[UR8], R24, gsb0 ;  /* 0x03600000081879f1 */ /* 0x000fe20008041018 */
        /* <DEDUP_REMOVED lines=14> */
[----:B------:R-:W-:Y:S01]  /*17a0*/  BPT.TRAP 0x1 ;  /* 0x000000040000795c */ /* 0x000fe20000300000 */
.L_x_23:
[----:B01----:R-:W-:Y:S01]  /*17b0*/  IMAD R4, R3, 0x8, R6 ;  /* 0x0000000803047824 */ /* 0x003fe200078e0206 */
[----:B------:R-:W-:-:S03]  /*17c0*/  ISETP.GT.U32.AND P1, PT, R19, 0x1, PT ;  /* 0x000000011300780c */ /* 0x000fc60003f24070 */
[----:B------:R-:W-:-:S05]  /*17d0*/  VIADD R4, R4, 0x10 ;  /* 0x0000001004047836 */ /* 0x000fca0000000000 */
[----:B------:R-:W-:-:S04]  /*17e0*/  PRMT R4, RZ, 0x654, R4 ;  /* 0x00000654ff047816 */ /* 0x000fc80000000004 */
[----:B------:R0:W-:Y:S01]  /*17f0*/  SYNCS.ARRIVE.TRANS64.RED.A1T0 RZ, [R4+URZ], RZ ;  /* 0x000000ff04ff79a7 */ /* 0x0001e2000810043f */
[----:B------:R-:W-:Y:S05]  /*1800*/  @P1 BRA `(.L_x_24) ;  /* 0x0000000000041947 */ /* 0x000fea0003800000 */
[----:B------:R-:W-:Y:S01]  /*1810*/  BPT.TRAP 0x1 ;  /* 0x000000040000795c */ /* 0x000fe20000300000 */
.L_x_24:
[----:B------:R-:W-:Y:S01]  /*1820*/  UIADD3 UR5, UR5, 0x1, URZ ;  /* 0x0000000105057890 */ /* 0x000fe2000fffe03f */
[C---:B------:R-:W-:Y:S01]  /*1830*/  ISETP.GT.AND P2, PT, R0.reuse, 0x1, PT ;  /* 0x000000010000780c */ /* 0x040fe20003f44270 */
[----:B------:R-:W-:Y:S02]  /*1840*/  VIADD R3, R3, 0x1 ;  /* 0x0000000103037836 */ /* 0x000fe40000000000 */
[----:B------:R-:W-:Y:S01]  /*1850*/  UISETP.NE.AND UP0, UPT, UR5, 0x2, UPT ;  /* 0x000000020500788c */ /* 0x000fe2000bf05270 */
[----:B------:R-:W-:Y:S02]  /*1860*/  VIADD R0, R0, 0xffffffff ;  /* 0xffffffff00007836 */ /* 0x000fe40000000000 */
[C---:B------:R-:W-:Y:S01]  /*1870*/  ISETP.NE.AND P1, PT, R3.reuse, 0x2, PT ;  /* 0x000000020300780c */ /* 0x040fe20003f25270 */
[----:B------:R-:W-:Y:S02]  /*1880*/  USEL UR6, URZ, 0x1, UP0 ;  /* 0x000000013f067887 */ /* 0x000fe40008000000 */
[----:B------:R-:W-:Y:S01]  /*1890*/  USEL UR5, UR5, URZ, UP0 ;  /* 0x0000003f05057287 */ /* 0x000fe20008000000 */
[----:B------:R-:W-:-:S03]  /*18a0*/  SEL R3, R3, RZ, P1 ;  /* 0x000000ff03037207 */ /* 0x000fc60000800000 */
[----:B------:R-:W-:Y:S01]  /*18b0*/  LOP3.LUT R7, R7, UR6, RZ, 0x3c, !PT ;  /* 0x0000000607077c12 */ /* 0x000fe2000f8e3cff */
[----:B------:R-:W-:Y:S07]  /*18c0*/  @P2 BRA `(.L_x_25) ;  /* 0xfffffffc000c2947 */ /* 0x000fee000383ffff */
.L_x_18:
[----:B------:R-:W3:Y:S02]  /*18d0*/  LDC R0, c[0x0][0x28c] ;  /* 0x0000a300ff007b82 */ /* 0x000ee40000000800 */
[----:B---3--:R-:W-:-:S13]  /*18e0*/  ISETP.GE.AND P1, PT, R0, 0x1, PT ;  /* 0x000000010000780c */ /* 0x008fda0003f26270 */
[----:B------:R-:W-:Y:S05]  /*18f0*/  @!P1 BRA `(.L_x_26) ;  /* 0x0000000000389947 */ /* 0x000fea0003800000 */
[----:B------:R-:W-:Y:S05]  /*1900*/  @!P0 BRA `(.L_x_27) ;  /* 0x0000000000048947 */ /* 0x000fea0003800000 */
[----:B------:R-:W-:Y:S01]  /*1910*/  BPT.TRAP 0x1 ;  /* 0x000000040000795c */ /* 0x000fe20000300000 */
.L_x_27:
[----:B------:R-:W-:Y:S01]  /*1920*/  UISETP.LT.AND UP0, UPT, UR40, 0x1, UPT ;  /* 0x000000012800788c */ /* 0x000fe2000bf01270 */
[----:B------:R-:W-:-:S03]  /*1930*/  ISETP.GT.U32.AND P0, PT, R19, 0x1, PT ;  /* 0x000000011300780c */ /* 0x000fc60003f04070 */
[----:B------:R-:W-:-:S04]  /*1940*/  USEL UR4, UR40, 0x1, UP0 ;  /* 0x0000000128047887 */ /* 0x000fc80008000000 */
[----:B------:R-:W-:-:S04]  /*1950*/  UIADD3 UR4, UR39, UR40, -UR4 ;  /* 0x0000002827047290 */ /* 0x000fc8000fffe804 */
[----:B------:R-:W-:-:S04]  /*1960*/  USHF.L.U32 UR4, UR4, 0x3, URZ ;  /* 0x0000000304047899 */ /* 0x000fc8000800063f */
[----:B------:R-:W-:-:S06]  /*1970*/  ULOP3.LUT UR4, UR4, 0x8, URZ, 0xc0, !UPT ;  /* 0x0000000804047892 */ /* 0x000fcc000f8ec03f */
[----:B------:R-:W-:-:S05]  /*1980*/  IMAD.U32 R3, RZ, RZ, UR4 ;  /* 0x00000004ff037e24 */ /* 0x000fca000f8e00ff */
[----:B------:R-:W-:-:S04]  /*1990*/  IADD3 R0, R6, 0x10, R3 ;  /* 0x0000001006007810 */ /* 0x000fc80007ffe003 */
[----:B------:R-:W-:-:S04]  /*19a0*/  PRMT R0, RZ, 0x654, R0 ;  /* 0x00000654ff007816 */ /* 0x000fc80000000000 */
[----:B------:R3:W-:Y:S01]  /*19b0*/  SYNCS.ARRIVE.TRANS64.RED.A1T0 RZ, [R0+URZ], RZ ;  /* 0x000000ff00ff79a7 */ /* 0x0007e2000810043f */
[----:B------:R-:W-:Y:S05]  /*19c0*/  @P0 BRA `(.L_x_26) ;  /* 0x0000000000040947 */ /* 0x000fea0003800000 */
[----:B------:R-:W-:Y:S01]  /*19d0*/  BPT.TRAP 0x1 ;  /* 0x000000040000795c */ /* 0x000fe20000300000 */
.L_x_26:
[----:B------:R-:W4:Y:S01]  /*19e0*/  LDC R6, c[0x0][0x288] ;  /* 0x0000a200ff067b82 */ /* 0x000f220000000800 */
[--C-:B---3--:R-:W-:Y:S01]  /*19f0*/  SHF.R.U32.HI R0, RZ, 0x2, R18.reuse ;  /* 0x00000002ff007819 */ /* 0x108fe20000011612 */
[----:B------:R-:W-:Y:S01]  /*1a00*/  UIADD3 UR39, UR40, UR39, URZ ;  /* 0x0000002728277290 */ /* 0x000fe2000fffe03f */
[----:B01----:R-:W-:Y:S01]  /*1a10*/  SHF.R.U32.HI R5, RZ, 0x7, R18 ;  /* 0x00000007ff057819 */ /* 0x003fe20000011612 */
[----:B------:R-:W-:Y:S01]  /*1a20*/  IMAD.SHL.U32 R23, R23, 0x80, RZ ;  /* 0x0000008017177824 */ /* 0x000fe200078e00ff */
[----:B------:R-:W-:Y:S01]  /*1a30*/  LOP3.LUT R3, R0, 0x7, RZ, 0xc0, !PT ;  /* 0x0000000700037812 */ /* 0x000fe200078ec0ff */
[----:B------:R-:W-:Y:S01]  /*1a40*/  USHF.R.U32.HI UR4, URZ, 0x1, UR39 ;  /* 0x000000013f047899 */ /* 0x000fe20008011627 */
[C---:B------:R-:W-:Y:S01]  /*1a50*/  LOP3.LUT R4, R18.reuse, 0x60, RZ, 0xc0, !PT ;  /* 0x0000006012047812 */ /* 0x040fe200078ec0ff */
[----:B------:R-:W-:Y:S01]  /*1a60*/  IMAD.SHL.U32 R14, R18, 0x2, RZ ;  /* 0x00000002120e7824 */ /* 0x000fe200078e00ff */
[----:B------:R-:W-:Y:S01]  /*1a70*/  LOP3.LUT R0, R5, 0x1, RZ, 0xc0, !PT ;  /* 0x0000000105007812 */ /* 0x000fe200078ec0ff */
[----:B------:R-:W-:Y:S01]  /*1a80*/  ULOP3.LUT UR4, UR4, 0x1, URZ, 0xc0, !UPT ;  /* 0x0000000104047892 */ /* 0x000fe2000f8ec03f */
[----:B------:R-:W-:Y:S01]  /*1a90*/  SHF.R.U32.HI R8, RZ, 0x1, R4 ;  /* 0x00000001ff087819 */ /* 0x000fe20000011604 */
[----:B------:R-:W-:Y:S01]  /*1aa0*/  ULDC UR8, c[0x0][0x284] ;  /* 0x0000a10000087ab9 */ /* 0x000fe20000000800 */
[----:B------:R-:W-:Y:S01]  /*1ab0*/  UISETP.GT.U32.AND UP1, UPT, UR39, 0x1, UPT ;  /* 0x000000012700788c */ /* 0x000fe2000bf24070 */
[----:B------:R-:W-:Y:S01]  /*1ac0*/  IMAD.SHL.U32 R4, R0, 0x40, RZ ;  /* 0x0000004000047824 */ /* 0x000fe200078e00ff */
[--C-:B------:R-:W-:Y:S01]  /*1ad0*/  IADD3 R5, RZ, -R8, -R3.reuse ;  /* 0x80000008ff057210 */ /* 0x100fe20007ffe803 */
[----:B------:R-:W-:Y:S01]  /*1ae0*/  UISETP.NE.U32.AND UP0, UPT, UR4, 0x1, UPT ;  /* 0x000000010400788c */ /* 0x000fe2000bf05070 */
[----:B------:R-:W-:Y:S01]  /*1af0*/  SHF.R.S32.HI R160, RZ, 0x1f, R22 ;  /* 0x0000001fffa07819 */ /* 0x000fe20000011416 */
[----:B------:R-:W-:Y:S01]  /*1b00*/  ULDC.64 UR6, c[0x0][0x5d0] ;  /* 0x0001740000067ab9 */ /* 0x000fe20000000a00 */
[----:B------:R-:W-:Y:S01]  /*1b10*/  LOP3.LUT R165, R4, 0x40, R3, 0xe2, !PT ;  /* 0x0000004004a57812 */ /* 0x000fe200078ee203 */
[----:B------:R-:W-:Y:S01]  /*1b20*/  UISETP.LT.U32.AND UP1, UPT, UR40, 0x2, UP1 ;  /* 0x000000022800788c */ /* 0x000fe20008f21070 */
[----:B------:R-:W-:Y:S01]  /*1b30*/  LOP3.LUT R3, R18, 0x3, RZ, 0xc0, !PT ;  /* 0x0000000312037812 */ /* 0x000fe200078ec0ff */
[----:B------:R-:W-:Y:S01]  /*1b40*/  UISETP.GT.U32.AND UP0, UPT, UR40, 0x1, !UP0 ;  /* 0x000000012800788c */ /* 0x000fe2000c704070 */
[C---:B------:R-:W-:Y:S01]  /*1b50*/  LOP3.LUT R14, R23.reuse, 0x6, R14, 0xf8, !PT ;  /* 0x00000006170e7812 */ /* 0x040fe200078ef80e */
[----:B------:R-:W-:Y:S01]  /*1b60*/  IMAD R7, R160, UR6, RZ ;  /* 0x00000006a0077c24 */ /* 0x000fe2000f8e02ff */
[----:B----4-:R-:W-:Y:S01]  /*1b70*/  ISETP.GE.AND P0, PT, R23, R6, PT ;  /* 0x000000061700720c */ /* 0x010fe20003f06270 */
[----:B------:R-:W-:Y:S01]  /*1b80*/  IMAD R10, R3, -0x2, R6 ;  /* 0xfffffffe030a7824 */ /* 0x000fe200078e0206 */
[----:B------:R-:W-:Y:S01]  /*1b90*/  SHF.R.S32.HI R15, RZ, 0x1f, R14 ;  /* 0x0000001fff0f7819 */ /* 0x000fe2000001140e */
[----:B------:R-:W-:Y:S01]  /*1ba0*/  IMAD.SHL.U32 R3, R152, 0x100, RZ ;  /* 0x0000010098037824 */ /* 0x000fe200078e00ff */
[----:B------:R-:W-:Y:S01]  /*1bb0*/  USEL UR5, URZ, 0x1, !UP1 ;  /* 0x000000013f057887 */ /* 0x000fe2000c800000 */
[----:B------:R-:W-:Y:S01]  /*1bc0*/  IMAD R0, R0, -0x40, R5 ;  /* 0xffffffc000007824 */ /* 0x000fe200078e0205 */
[----:B------:R-:W-:Y:S01]  /*1bd0*/  USEL UR4, URZ, 0x1, !UP0 ;  /* 0x000000013f047887 */ /* 0x000fe2000c000000 */
[----:B------:R-:W-:Y:S01]  /*1be0*/  IMAD.WIDE R4, R152, 0x100, RZ ;  /* 0x0000010098047825 */ /* 0x000fe200078e02ff */
[C---:B------:R-:W-:Y:S01]  /*1bf0*/  ISETP.GE.OR P0, PT, R3.reuse, UR8, P0 ;  /* 0x0000000803007c0c */ /* 0x040fe20008706670 */
[----:B------:R-:W-:Y:S01]  /*1c00*/  ULOP3.LUT UR39, UR39, 0x1, URZ, 0xc0, !UPT ;  /* 0x0000000127277892 */ /* 0x000fe2000f8ec03f */
[----:B------:R-:W-:Y:S01]  /*1c10*/  IADD3 R0, -R3, UR8, R0 ;  /* 0x0000000803007c10 */ /* 0x000fe2000fffe100 */
[C---:B------:R-:W-:Y:S01]  /*1c20*/  IMAD R9, R22.reuse, UR7, R7 ;  /* 0x0000000716097c24 */ /* 0x040fe2000f8e0207 */
[----:B------:R-:W-:Y:S01]  /*1c30*/  ULOP3.LUT UR38, UR4, UR38, UR5, 0x96, !UPT ;  /* 0x0000002604267292 */ /* 0x000fe2000f8e9605 */
[----:B------:R-:W-:Y:S01]  /*1c40*/  IMAD.WIDE.U32 R6, R22, UR6, R14 ;  /* 0x0000000616067c25 */ /* 0x000fe2000f8e000e */
[----:B------:R-:W-:-:S03]  /*1c50*/  LOP3.LUT R165, R4, R165, R8, 0xfe, !PT ;  /* 0x000000a504a57212 */ /* 0x000fc600078efe08 */
[----:B------:R-:W-:Y:S02]  /*1c60*/  IMAD.IADD R7, R7, 0x1, R9 ;  /* 0x0000000107077824 */ /* 0x000fe400078e0209 */
[----:B------:R-:W-:Y:S02]  /*1c70*/  IMAD.IADD R3, R10, 0x1, -R23 ;  /* 0x000000010a037824 */ /* 0x000fe400078e0a17 */
[----:B------:R-:W-:Y:S01]  /*1c80*/  IMAD.MOV.U32 R152, RZ, RZ, -0x1 ;  /* 0xffffffffff987424 */ /* 0x000fe200078e00ff */
[----:B------:R-:W-:Y:S06]  /*1c90*/  @P0 BRA `(.L_x_28) ;  /* 0x0000006000f40947 */ /* 0x000fec0003800000 */
[----:B------:R-:W0:Y:S01]  /*1ca0*/  LDC.64 R20, c[0x0][0x5c8] ;  /* 0x00017200ff147b82 */ /* 0x000e220000000a00 */
[----:B------:R-:W-:Y:S01]  /*1cb0*/  ULDC.64 UR4, c[0x0][0x5c0] ;  /* 0x0001700000047ab9 */ /* 0x000fe20000000a00 */
[----:B------:R-:W-:Y:S01]  /*1cc0*/  BSSY B0, `(.L_x_28) ;  /* 0x000063a000007945 */ /* 0x000fe20003800000 */
[-C--:B0-----:R-:W-:Y:S01]  /*1cd0*/  IMAD R8, R5, R20.reuse, RZ ;  /* 0x0000001405087224 */ /* 0x081fe200078e02ff */
[----:B------:R-:W-:Y:S01]  /*1ce0*/  SHF.L.U64.HI R13, R20, 0x3, R21 ;  /* 0x00000003140d7819 */ /* 0x000fe20000010215 */
[----:B------:R-:W-:-:S04]  /*1cf0*/  IMAD.WIDE.U32 R6, R165, R20, R6 ;  /* 0x00000014a5067225 */ /* 0x000fc800078e0006 */
[----:B------:R-:W-:Y:S01]  /*1d00*/  IMAD R9, R165, R21, R8 ;  /* 0x00000015a5097224 */ /* 0x000fe200078e0208 */
[----:B------:R-:W-:Y:S01]  /*1d10*/  IADD3 R158, P0, R6, UR4, RZ ;  /* 0x00000004069e7c10 */ /* 0x000fe2000ff1e0ff */
[C---:B------:R-:W-:Y:S02]  /*1d20*/  IMAD.SHL.U32 R11, R20.reuse, 0x8, RZ ;  /* 0x00000008140b7824 */ /* 0x040fe400078e00ff */
[----:B------:R-:W-:Y:S01]  /*1d30*/  IMAD.IADD R9, R7, 0x1, R9 ;  /* 0x0000000107097824 */ /* 0x000fe200078e0209 */
[-C--:B------:R-:W-:Y:S02]  /*1d40*/  LEA R6, P2, R20, R158.reuse, 0x7 ;  /* 0x0000009e14067211 */ /* 0x080fe400078438ff */
[----:B------:R-:W-:Y:S02]  /*1d50*/  IADD3 R8, P1, R11, R158, RZ ;  /* 0x0000009e0b087210 */ /* 0x000fe40007f3e0ff */
[----:B------:R-:W-:Y:S02]  /*1d60*/  IADD3.X R159, R9, UR5, RZ, P0, !PT ;  /* 0x00000005099f7c10 */ /* 0x000fe400087fe4ff */
[----:B-----5:R-:W-:-:S02]  /*1d70*/  ISETP.NE.AND P0, PT, R154, RZ, PT ;  /* 0x000000ff9a00720c */ /* 0x020fc40003f05270 */
[----:B------:R-:W-:Y:S01]  /*1d80*/  LEA.HI.X R7, R20, R159, R21, 0x7, P2 ;  /* 0x0000009f14077211 */ /* 0x000fe200010f3c15 */
[----:B------:R-:W-:Y:S01]  /*1d90*/  IMAD.X R9, R13, 0x1, R159, P1 ;  /* 0x000000010d097824 */ /* 0x000fe200008e069f */
[----:B------:R-:W-:-:S05]  /*1da0*/  IADD3 R10, P2, R11, R6, RZ ;  /* 0x000000060b0a7210 */ /* 0x000fca0007f5e0ff */
[----:B------:R-:W-:-:S04]  /*1db0*/  IMAD.X R11, R13, 0x1, R7, P2 ;  /* 0x000000010d0b7824 */ /* 0x000fc800010e0607 */
[----:B------:R-:W-:Y:S05]  /*1dc0*/  @!P0 BRA `(.L_x_29) ;  /* 0x0000004800948947 */ /* 0x000fea0003800000 */
[----:B------:R-:W0:Y:S01]  /*1dd0*/  LDC.64 R156, c[0x0][0x5b0] ;  /* 0x00016c00ff9c7b82 */ /* 0x000e220000000a00 */
[----:B------:R-:W-:Y:S01]  /*1de0*/  ULDC.64 UR4, c[0x0][0x5b8] ;  /* 0x00016e0000047ab9 */ /* 0x000fe20000000a00 */
[----:B------:R-:W-:Y:S01]  /*1df0*/  ISETP.GE.AND P0, PT, R0, 0x1, PT ;  /* 0x000000010000780c */ /* 0x000fe20003f06270 */
[----:B------:R-:W-:Y:S01]  /*1e00*/  IMAD R21, R160, UR4, RZ ;  /* 0x00000004a0157c24 */ /* 0x000fe2000f8e02ff */
[----:B------:R-:W-:Y:S01]  /*1e10*/  BSSY B1, `(.L_x_30) ;  /* 0x0000010000017945 */ /* 0x000fe20003800000 */
[C---:B------:R-:W-:Y:S01]  /*1e20*/  IMAD.WIDE.U32 R14, R22.reuse, UR4, R14 ;  /* 0x00000004160e7c25 */ /* 0x040fe2000f8e000e */
[----:B------:R-:W-:Y:S02]  /*1e30*/  ISETP.LT.OR P3, PT, R3, 0x1, !P0 ;  /* 0x000000010300780c */ /* 0x000fe40004761670 */
[----:B------:R-:W1:Y:S01]  /*1e40*/  LDC.64 R12, c[0x0][0x5a8] ;  /* 0x00016a00ff0c7b82 */ /* 0x000e620000000a00 */
[----:B------:R-:W-:Y:S02]  /*1e50*/  IMAD R21, R22, UR5, R21 ;  /* 0x0000000516157c24 */ /* 0x000fe4000f8e0215 */
[----:B------:R-:W-:-:S02]  /*1e60*/  IMAD.MOV.U32 R20, RZ, RZ, R14 ;  /* 0x000000ffff147224 */ /* 0x000fc400078e000e */
[----:B------:R-:W-:Y:S02]  /*1e70*/  IMAD.IADD R21, R15, 0x1, R21 ;  /* 0x000000010f157824 */ /* 0x000fe400078e0215 */
[-C--:B0-----:R-:W-:Y:S01]  /*1e80*/  IMAD R160, R5, R156.reuse, RZ ;  /* 0x0000009c05a07224 */ /* 0x081fe200078e02ff */
[----:B------:R-:W-:Y:S01]  /*1e90*/  SHF.L.U64.HI R161, R156, 0x3, R157 ;  /* 0x000000039ca17819 */ /* 0x000fe2000001029d */
[----:B------:R-:W-:-:S04]  /*1ea0*/  IMAD.WIDE.U32 R22, R165, R156, R20 ;  /* 0x0000009ca5167225 */ /* 0x000fc800078e0014 */
[----:B------:R-:W-:Y:S01]  /*1eb0*/  IMAD R169, R165, R157, R160 ;  /* 0x0000009da5a97224 */ /* 0x000fe200078e02a0 */
[----:B-1----:R-:W-:Y:S01]  /*1ec0*/  IADD3 R22, P1, R22, R12, RZ ;  /* 0x0000000c16167210 */ /* 0x002fe20007f3e0ff */
[----:B------:R-:W-:-:S03]  /*1ed0*/  IMAD.SHL.U32 R160, R156, 0x8, RZ ;  /* 0x000000089ca07824 */ /* 0x000fc600078e00ff */
[----:B------:R-:W-:Y:S01]  /*1ee0*/  IADD3.X R23, R13, R23, R169, P1, !PT ;  /* 0x000000170d177210 */ /* 0x000fe20000ffe4a9 */
[----:B------:R-:W-:Y:S08]  /*1ef0*/  @P3 BRA `(.L_x_31) ;  /* 0x0000000000043947 */ /* 0x000ff00003800000 */
[----:B--2---:R0:W5:Y:S02]  /*1f00*/  LDG.E.U8 R155, desc[UR36][R22.64] ;  /* 0x00000024169b7981 */ /* 0x004164000c1e1100 */
.L_x_31:
[----:B------:R-:W-:Y:S05]  /*1f10*/  BSYNC B1 ;  /* 0x0000000000017941 */ /* 0x000fea0003800000 */
.L_x_30:
[----:B-----5:R-:W-:Y:S01]  /*1f20*/  LOP3.LUT R164, R155, 0xffff, RZ, 0xc0, !PT ;  /* 0x0000ffff9ba47812 */ /* 0x020fe200078ec0ff */
[----:B------:R-:W-:Y:S01]  /*1f30*/  IMAD.WIDE.U32 R162, R165, R156, R160 ;  /* 0x0000009ca5a27225 */ /* 0x000fe200078e00a0 */
[----:B------:R-:W-:Y:S01]  /*1f40*/  ISETP.LT.OR P4, PT, R3, 0x2, !P0 ;  /* 0x000000020300780c */ /* 0x000fe20004781670 */
[----:B------:R-:W-:Y:S01]  /*1f50*/  BSSY B1, `(.L_x_32) ;  /* 0x000000e000017945 */ /* 0x000fe20003800000 */
[----:B------:R-:W-:Y:S01]  /*1f60*/  PRMT R167, R164, 0x8880, RZ ;  /* 0x00008880a4a77816 */ /* 0x000fe200000000ff */
[----:B------:R-:W-:Y:S01]  /*1f70*/  IMAD.IADD R163, R169, 0x1, R163 ;  /* 0x00000001a9a37824 */ /* 0x000fe200078e02a3 */
[----:B------:R-:W-:Y:S02]  /*1f80*/  IADD3 R162, P2, P5, R14, R12, R162 ;  /* 0x0000000c0ea27210 */ /* 0x000fe40007d5e0a2 */
[----:B------:R-:W-:Y:S01]  /*1f90*/  ISETP.GE.AND P1, PT, R0, 0x9, PT ;  /* 0x000000090000780c */ /* 0x000fe20003f26270 */
[----:B------:R-:W-:Y:S01]  /*1fa0*/  IMAD R164, R167, R154, RZ ;  /* 0x0000009aa7a47224 */ /* 0x000fe200078e02ff */
[----:B------:R-:W-:-:S02]  /*1fb0*/  IADD3.X R163, R21, R13, R163, P2, P5 ;  /* 0x0000000d15a37210 */ /* 0x000fc400017ea4a3 */
[----:B------:R-:W-:Y:S01]  /*1fc0*/  ISETP.LT.OR P2, PT, R3, 0x1, !P1 ;  /* 0x000000010300780c */ /* 0x000fe20004f41670 */
[----:B------:R-:W-:-:S05]  /*1fd0*/  @!P3 IMAD R167, R88, R153, R164 ;  /* 0x0000009958a7b224 */ /* 0x000fca00078e02a4 */
[----:B------:R1:W-:Y:S01]  /*1fe0*/  @!P3 STG.E.U8 desc[UR36][R158.64], R167 ;  /* 0x000000a79e00b986 */ /* 0x0003e2000c101124 */
[----:B------:R-:W-:Y:S06]  /*1ff0*/  @P4 BRA `(.L_x_33) ;  /* 0x00000000000c4947 */ /* 0x000fec0003800000 */
[----:B--2---:R-:W1:Y:S02]  /*2000*/  LDG.E.U8 R155, desc[UR36][R22.64+0x1] ;  /* 0x00000124169b7981 */ /* 0x004e64000c1e1100 */
[----:B-1----:R-:W-:-:S05]  /*2010*/  PRMT R167, R155, 0x8880, RZ ;  /* 0x000088809ba77816 */ /* 0x002fca00000000ff */
[----:B------:R-:W-:-:S07]  /*2020*/  IMAD R164, R167, R154, RZ ;  /* 0x0000009aa7a47224 */ /* 0x000fce00078e02ff */
.L_x_33:
[----:B------:R-:W-:Y:S05]  /*2030*/  BSYNC B1 ;  /* 0x0000000000017941 */ /* 0x000fea0003800000 */
.L_x_32:
[----:B------:R-:W-:Y:S01]  /*2040*/  @!P4 IMAD R89, R89, R153, R164 ;  /* 0x000000995959c224 */ /* 0x000fe200078e02a4 */
[----:B------:R-:W-:Y:S04]  /*2050*/  BSSY B1, `(.L_x_34) ;  /* 0x0000006000017945 */ /* 0x000fe80003800000 */
[----:B------:R3:W-:Y:S01]  /*2060*/  @!P4 STG.E.U8 desc[UR36][R158.64+0x1], R89 ;  /* 0x000001599e00c986 */ /* 0x0007e2000c101124 */
[----:B------:R-:W-:Y:S05]  /*2070*/  @P2 BRA `(.L_x_35) ;  /* 0x00000000000c2947 */ /* 0x000fea0003800000 */
[----:B--2---:R-:W3:Y:S02]  /*2080*/  LDG.E.U8 R155, desc[UR36][R162.64] ;  /* 0x00000024a29b7981 */ /* 0x004ee4000c1e1100 */
[----:B---3--:R-:W-:-:S05]  /*2090*/  PRMT R89, R155, 0x8880, RZ ;  /* 0x000088809b597816 */ /* 0x008fca00000000ff */
[----:B------:R-:W-:-:S07]  /*20a0*/  IMAD R164, R89, R154, RZ ;  /* 0x0000009a59a47224 */ /* 0x000fce00078e02ff */
.L_x_35:
[----:B------:R-:W-:Y:S05]  /*20b0*/  BSYNC B1 ;  /* 0x0000000000017941 */ /* 0x000fea0003800000 */
.L_x_34:
[C---:B------:R-:W-:Y:S01]  /*20c0*/  ISETP.LT.OR P4, PT, R3.reuse, 0x2, !P1 ;  /* 0x000000020300780c */ /* 0x040fe20004f81670 */
[----:B---3--:R-:W-:Y:S01]  /*20d0*/  @!P2 IMAD R89, R90, R153, R164 ;  /* 0x000000995a59a224 */ /* 0x008fe200078e02a4 */
[----:B------:R-:W-:Y:S01]  /*20e0*/  BSSY B1, `(.L_x_36) ;  /* 0x0000009000017945 */ /* 0x000fe20003800000 */
[C---:B------:R-:W-:Y:S02]  /*20f0*/  ISETP.LT.OR P3, PT, R3.reuse, 0x9, !P0 ;  /* 0x000000090300780c */ /* 0x040fe40004761670 */
[C---:B------:R-:W-:Y:S01]  /*2100*/  ISETP.LT.OR P5, PT, R3.reuse, 0xa, !P0 ;  /* 0x0000000a0300780c */ /* 0x040fe200047a1670 */
[----:B------:R3:W-:Y:S01]  /*2110*/  @!P2 STG.E.U8 desc[UR36][R8.64], R89 ;  /* 0x000000590800a986 */ /* 0x0007e2000c101124 */
[----:B------:R-:W-:-:S06]  /*2120*/  ISETP.LT.OR P2, PT, R3, 0x9, !P1 ;  /* 0x000000090300780c */ /* 0x000fcc0004f41670 */
[----:B------:R-:W-:Y:S07]  /*2130*/  @P4 BRA `(.L_x_37) ;  /* 0x00000000000c4947 */ /* 0x000fee0003800000 */
[----:B--2---:R-:W3:Y:S02]  /*2140*/  LDG.E.U8 R155, desc[UR36][R162.64+0x1] ;  /* 0x00000124a29b7981 */ /* 0x004ee4000c1e1100 */
[----:B---3--:R-:W-:-:S05]  /*2150*/  PRMT R89, R155, 0x8880, RZ ;  /* 0x000088809b597816 */ /* 0x008fca00000000ff */
[----:B------:R-:W-:-:S07]  /*2160*/  IMAD R164, R89, R154, RZ ;  /* 0x0000009a59a47224 */ /* 0x000fce00078e02ff */
.L_x_37:
[----:B------:R-:W-:Y:S05]  /*2170*/  BSYNC B1 ;  /* 0x0000000000017941 */ /* 0x000fea0003800000 */
.L_x_36:
[----:B------:R-:W-:Y:S01]  /*2180*/  @!P4 IMAD R91, R91, R153, R164 ;  /* 0x000000995b5bc224 */ /* 0x000fe200078e02a4 */
[----:B------:R-:W-:Y:S04]  /*2190*/  BSSY B1, `(.L_x_38) ;  /* 0x0000006000017945 */ /* 0x000fe80003800000 */
[----:B------:R4:W-:Y:S01]  /*21a0*/  @!P4 STG.E.U8 desc[UR36][R8.64+0x1], R91 ;  /* 0x0000015b0800c986 */ /* 0x0009e2000c101124 */
[----:B------:R-:W-:Y:S05]  /*21b0*/  @P3 BRA `(.L_x_39) ;  /* 0x00000000000c3947 */ /* 0x000fea0003800000 */
[----:B--2---:R-:W3:Y:S02]  /*21c0*/  LDG.E.U8 R155, desc[UR36][R22.64+0x8] ;  /* 0x00000824169b7981 */ /* 0x004ee4000c1e1100 */
[----:B---3--:R-:W-:-:S05]  /*21d0*/  PRMT R89, R155, 0x8880, RZ ;  /* 0x000088809b597816 */ /* 0x008fca00000000ff */
[----:B------:R-:W-:-:S07]  /*21e0*/  IMAD R164, R89, R154, RZ ;  /* 0x0000009a59a47224 */ /* 0x000fce00078e02ff */
.L_x_39:
[----:B------:R-:W-:Y:S05]  /*21f0*/  BSYNC B1 ;  /* 0x0000000000017941 */ /* 0x000fea0003800000 */
.L_x_38:
[----:B---3--:R-:W-:Y:S01]  /*2200*/  @!P3 IMAD R89, R92, R153, R164 ;  /* 0x000000995c59b224 */ /* 0x008fe200078e02a4 */
[----:B------:R-:W-:Y:S04]  /*2210*/  BSSY B1, `(.L_x_40) ;  /* 0x0000006000017945 */ /* 0x000fe80003800000 */
[----:B------:R3:W-:Y:S01]  /*2220*/  @!P3 STG.E.U8 desc[UR36][R158.64+0x8], R89 ;  /* 0x000008599e00b986 */ /* 0x0007e2000c101124 */
[----:B------:R-:W-:Y:S05]  /*2230*/  @P5 BRA `(.L_x_41) ;  /* 0x00000000000c5947 */ /* 0x000fea0003800000 */
[----:B--2---:R-:W3:Y:S02]  /*2240*/  LDG.E.U8 R155, desc[UR36][R22.64+0x9] ;  /* 0x00000924169b7981 */ /* 0x004ee4000c1e1100 */
[----:B---3--:R-:W-:-:S05]  /*2250*/  PRMT R89, R155, 0x8880, RZ ;  /* 0x000088809b597816 */ /* 0x008fca00000000ff */
[----:B------:R-:W-:-:S07]  /*2260*/  IMAD R164, R89, R154, RZ ;  /* 0x0000009a59a47224 */ /* 0x000fce00078e02ff */
.L_x_41:
[----:B------:R-:W-:Y:S05]  /*2270*/  BSYNC B1 ;  /* 0x0000000000017941 */ /* 0x000fea0003800000 */
.L_x_40:
[----:B------:R-:W-:Y:S01]  /*2280*/  @!P5 IMAD R93, R93, R153, R164 ;  /* 0x000000995d5dd224 */ /* 0x000fe200078e02a4 */
[----:B------:R-:W-:Y:S04]  /*2290*/  BSSY B1, `(.L_x_42) ;  /* 0x0000006000017945 */ /* 0x000fe80003800000 */
[----:B------:R0:W-:Y:S01]  /*22a0*/  @!P5 STG.E.U8 desc[UR36][R158.64+0x9], R93 ;  /* 0x0000095d9e00d986 */ /* 0x0001e2000c101124 */
[----:B------:R-:W-:Y:S05]  /*22b0*/  @P2 BRA `(.L_x_43) ;  /* 0x00000000000c2947 */ /* 0x000fea0003800000 */
[----:B--2---:R-:W3:Y:S02]  /*22c0*/  LDG.E.U8 R155, desc[UR36][R162.64+0x8] ;  /* 0x00000824a29b7981 */ /* 0x004ee4000c1e1100 */
[----:B---3--:R-:W-:-:S05]  /*22d0*/  PRMT R89, R155, 0x8880, RZ ;  /* 0x000088809b597816 */ /* 0x008fca00000000ff */
[----:B------:R-:W-:-:S07]  /*22e0*/  IMAD R164, R89, R154, RZ ;  /* 0x0000009a59a47224 */ /* 0x000fce00078e02ff */
.L_x_43:
[----:B------:R-:W-:Y:S05]  /*22f0*/  BSYNC B1 ;  /* 0x0000000000017941 */ /* 0x000fea0003800000 */
.L_x_42:
        /* <DEDUP_REMOVED lines=11> */
.L_x_45:
[----:B------:R-:W-:Y:S05]  /*23b0*/  BSYNC B1 ;  /* 0x0000000000017941 */ /* 0x000fea0003800000 */
.L_x_44:
[----:B------:R-:W-:Y:S01]  /*23c0*/  @!P4 IMAD R95, R95, R153, R164 ;  /* 0x000000995f5fc224 */ /* 0x000fe200078e02a4 */
[----:B------:R-:W-:Y:S04]  /*23d0*/  BSSY B1, `(.L_x_46) ;  /* 0x0000006000017945 */ /* 0x000fe80003800000 */
[----:B------:R0:W-:Y:S01]  /*23e0*/  @!P4 STG.E.U8 desc[UR36][R8.64+0x9], R95 ;  /* 0x0000095f0800c986 */ /* 0x0001e2000c101124 */
[----:B------:R-:W-:Y:S05]  /*23f0*/  @P3 BRA `(.L_x_47) ;  /* 0x00000000000c3947 */ /* 0x000fea0003800000 */
[----:B--2---:R-:W3:Y:S02]  /*2400*/  LDG.E.U8 R155, desc[UR36][R22.64+0x10] ;  /* 0x00001024169b7981 */ /* 0x004ee4000c1e1100 */
[----:B---3--:R-:W-:-:S05]  /*2410*/  PRMT R89, R155, 0x8880, RZ ;  /* 0x000088809b597816 */ /* 0x008fca00000000ff */
[----:B------:R-:W-:-:S07]  /*2420*/  IMAD R164, R89, R154, RZ ;  /* 0x0000009a59a47224 */ /* 0x000fce00078e02ff */
.L_x_47:
[----:B------:R-:W-:Y:S05]  /*2430*/  BSYNC B1 ;  /* 0x0000000000017941 */ /* 0x000fea0003800000 */
.L_x_46:
[----:B---3--:R-:W-:Y:S01]  /*2440*/  @!P3 IMAD R89, R96, R153, R164 ;  /* 0x000000996059b224 */ /* 0x008fe200078e02a4 */
[----:B------:R-:W-:Y:S04]  /*2450*/  BSSY B1, `(.L_x_48) ;  /* 0x0000006000017945 */ /* 0x000fe80003800000 */
[----:B------:R3:W-:Y:S01]  /*2460*/  @!P3 STG.E.U8 desc[UR36][R158.64+0x10], R89 ;  /* 0x000010599e00b986 */ /* 0x0007e2000c101124 */
[----:B------:R-:W-:Y:S05]  /*2470*/  @P5 BRA `(.L_x_49) ;  /* 0x00000000000c5947 */ /* 0x000fea0003800000 */
[----:B--2---:R-:W3:Y:S02]  /*2480*/  LDG.E.U8 R155, desc[UR36][R22.64+0x11] ;  /* 0x00001124169b7981 */ /* 0x004ee4000c1e1100 */
[----:B---3--:R-:W-:-:S05]  /*2490*/  PRMT R89, R155, 0x8880, RZ ;  /* 0x000088809b597816 */ /* 0x008fca00000000ff */
[----:B------:R-:W-:-:S07]  /*24a0*/  IMAD R164, R89, R154, RZ ;  /* 0x0000009a59a47224 */ /* 0x000fce00078e02ff */
.L_x_49:
[----:B------:R-:W-:Y:S05]  /*24b0*/  BSYNC B1 ;  /* 0x0000000000017941 */ /* 0x000fea0003800000 */
.L_x_48:
[----:B------:R-:W-:Y:S01]  /*24c0*/  @!P5 IMAD R97, R97, R153, R164 ;  /* 0x000000996161d224 */ /* 0x000fe200078e02a4 */
[----:B------:R-:W-:Y:S04]  /*24d0*/  BSSY B1, `(.L_x_50) ;  /* 0x0000006000017945 */ /* 0x000fe80003800000 */
[----:B------:R0:W-:Y:S01]  /*24e0*/  @!P5 STG.E.U8 desc[UR36][R158.64+0x11], R97 ;  /* 0x000011619e00d986 */ /* 0x0001e2000c101124 */
[----:B------:R-:W-:Y:S05]  /*24f0*/  @P2 BRA `(.L_x_51) ;  /* 0x00000000000c2947 */ /* 0x000fea0003800000 */
[----:B--2---:R-:W3:Y:S02]  /*2500*/  LDG.E.U8 R155, desc[UR36][R162.64+0x10] ;  /* 0x00001024a29b7981 */ /* 0x004ee4000c1e1100 */
[----:B---3--:R-:W-:-:S05]  /*2510*/  PRMT R89, R155, 0x8880, RZ ;  /* 0x000088809b597816 */ /* 0x008fca00000000ff */
[----:B------:R-:W-:-:S07]  /*2520*/  IMAD R164, R89, R154, RZ ;  /* 0x0000009a59a47224 */ /* 0x000fce00078e02ff */
.L_x_51:
[----:B------:R-:W-:Y:S05]  /*2530*/  BSYNC B1 ;  /* 0x0000000000017941 */ /* 0x000fea0003800000 */
.L_x_50:
        /* <DEDUP_REMOVED lines=11> */
.L_x_53:
[----:B------:R-:W-:Y:S05]  /*25f0*/  BSYNC B1 ;  /* 0x0000000000017941 */ /* 0x000fea0003800000 */
.L_x_52:
[----:B------:R-:W-:Y:S01]  /*2600*/  @!P4 IMAD R99, R99, R153, R164 ;  /* 0x000000996363c224 */ /* 0x000fe200078e02a4 */
[----:B------:R-:W-:Y:S04]  /*2610*/  BSSY B1, `(.L_x_54) ;  /* 0x0000006000017945 */ /* 0x000fe80003800000 */
[----:B------:R0:W-:Y:S01]  /*2620*/  @!P4 STG.E.U8 desc[UR36][R8.64+0x11], R99 ;  /* 0x000011630800c986 */ /* 0x0001e2000c101124 */
[----:B------:R-:W-:Y:S05]  /*2630*/  @P3 BRA `(.L_x_55) ;  /* 0x00000000000c3947 */ /* 0x000fea0003800000 */
[----:B--2---:R-:W3:Y:S02]  /*2640*/  LDG.E.U8 R155, desc[UR36][R22.64+0x18] ;  /* 0x00001824169b7981 */ /* 0x004ee4000c1e1100 */
[----:B---3--:R-:W-:-:S05]  /*2650*/  PRMT R89, R155, 0x8880, RZ ;  /* 0x000088809b597816 */ /* 0x008fca00000000ff */
[----:B------:R-:W-:-:S07]  /*2660*/  IMAD R164, R89, R154, RZ ;  /* 0x0000009a59a47224 */ /* 0x000fce00078e02ff */
.L_x_55:
[----:B------:R-:W-:Y:S05]  /*2670*/  BSYNC B1 ;  /* 0x0000000000017941 */ /* 0x000fea0003800000 */
.L_x_54:
[----:B---3--:R-:W-:Y:S01]  /*2680*/  @!P3 IMAD R89, R100, R153, R164 ;  /* 0x000000996459b224 */ /* 0x008fe200078e02a4 */
[----:B------:R-:W-:Y:S04]  /*2690*/  BSSY B1, `(.L_x_56) ;  /* 0x0000006000017945 */ /* 0x000fe80003800000 */
[----:B------:R3:W-:Y:S01]  /*26a0*/  @!P3 STG.E.U8 desc[UR36][R158.64+0x18], R89 ;  /* 0x000018599e00b986 */ /* 0x0007e2000c101124 */
[----:B------:R-:W-:Y:S05]  /*26b0*/  @P5 BRA `(.L_x_57) ;  /* 0x00000000000c5947 */ /* 0x000fea0003800000 */
[----:B--2---:R-:W3:Y:S02]  /*26c0*/  LDG.E.U8 R155, desc[UR36][R22.64+0x19] ;  /* 0x00001924169b7981 */ /* 0x004ee4000c1e1100 */
[----:B---3--:R-:W-:-:S05]  /*26d0*/  PRMT R89, R155, 0x8880, RZ ;  /* 0x000088809b597816 */ /* 0x008fca00000000ff */
[----:B------:R-:W-:-:S07]  /*26e0*/  IMAD R164, R89, R154, RZ ;  /* 0x0000009a59a47224 */ /* 0x000fce00078e02ff */
.L_x_57:
[----:B------:R-:W-:Y:S05]  /*26f0*/  BSYNC B1 ;  /* 0x0000000000017941 */ /* 0x000fea0003800000 */
.L_x_56:
[----:B------:R-:W-:Y:S01]  /*2700*/  @!P5 IMAD R101, R101, R153, R164 ;  /* 0x000000996565d224 */ /* 0x000fe200078e02a4 */
[----:B------:R-:W-:Y:S04]  /*2710*/  BSSY B1, `(.L_x_58) ;  /* 0x0000006000017945 */ /* 0x000fe80003800000 */
[----:B------:R0:W-:Y:S01]  /*2720*/  @!P5 STG.E.U8 desc[UR36][R158.64+0x19], R101 ;  /* 0x000019659e00d986 */ /* 0x0001e2000c101124 */
[----:B------:R-:W-:Y:S05]  /*2730*/  @P2 BRA `(.L_x_59) ;  /* 0x00000000000c2947 */ /* 0x000fea0003800000 */
[----:B--2---:R-:W3:Y:S02]  /*2740*/  LDG.E.U8 R155, desc[UR36][R162.64+0x18] ;  /* 0x00001824a29b7981 */ /* 0x004ee4000c1e1100 */
[----:B---3--:R-:W-:-:S05]  /*2750*/  PRMT R89, R155, 0x8880, RZ ;  /* 0x000088809b597816 */ /* 0x008fca00000000ff */
[----:B------:R-:W-:-:S07]  /*2760*/  IMAD R164, R89, R154, RZ ;  /* 0x0000009a59a47224 */ /* 0x000fce00078e02ff */
.L_x_59:
[----:B------:R-:W-:Y:S05]  /*2770*/  BSYNC B1 ;  /* 0x0000000000017941 */ /* 0x000fea0003800000 */
.L_x_58:
        /* <DEDUP_REMOVED lines=11> */
.L_x_61:
[----:B------:R-:W-:Y:S05]  /*2830*/  BSYNC B1 ;  /* 0x0000000000017941 */ /* 0x000fea0003800000 */
.L_x_60:
[----:B------:R-:W-:Y:S01]  /*2840*/  @!P4 IMAD R103, R103, R153, R164 ;  /* 0x000000996767c224 */ /* 0x000fe200078e02a4 */
[----:B------:R-:W-:Y:S04]  /*2850*/  BSSY B1, `(.L_x_62) ;  /* 0x0000006000017945 */ /* 0x000fe80003800000 */
[----:B------:R0:W-:Y:S01]  /*2860*/  @!P4 STG.E.U8 desc[UR36][R8.64+0x19], R103 ;  /* 0x000019670800c986 */ /* 0x0001e2000c101124 */
[----:B------:R-:W-:Y:S05]  /*2870*/  @P3 BRA `(.L_x_63) ;  /* 0x00000000000c3947 */ /* 0x000fea0003800000 */
[----:B--2---:R-:W3:Y:S02]  /*2880*/  LDG.E.U8 R155, desc[UR36][R22.64+0x20] ;  /* 0x00002024169b7981 */ /* 0x004ee4000c1e1100 */
[----:B---3--:R-:W-:-:S05]  /*2890*/  PRMT R89, R155, 0x8880, RZ ;  /* 0x000088809b597816 */ /* 0x008fca00000000ff */
[----:B------:R-:W-:-:S07]  /*28a0*/  IMAD R164, R89, R154, RZ ;  /* 0x0000009a59a47224 */ /* 0x000fce00078e02ff */
.L_x_63:
[----:B------:R-:W-:Y:S05]  /*28b0*/  BSYNC B1 ;  /* 0x0000000000017941 */ /* 0x000fea0003800000 */
.L_x_62:
[----:B---3--:R-:W-:Y:S01]  /*28c0*/  @!P3 IMAD R89, R104, R153, R164 ;  /* 0x000000996859b224 */ /* 0x008fe200078e02a4 */
[----:B------:R-:W-:Y:S04]  /*28d0*/  BSSY B1, `(.L_x_64) ;  /* 0x0000006000017945 */ /* 0x000fe80003800000 */
[----:B------:R3:W-:Y:S01]  /*28e0*/  @!P3 STG.E.U8 desc[UR36][R158.64+0x20], R89 ;  /* 0x000020599e00b986 */ /* 0x0007e2000c101124 */
[----:B------:R-:W-:Y:S05]  /*28f0*/  @P5 BRA `(.L_x_65) ;  /* 0x00000000000c5947 */ /* 0x000fea0003800000 */
[----:B--2---:R-:W3:Y:S02]  /*2900*/  LDG.E.U8 R155, desc[UR36][R22.64+0x21] ;  /* 0x00002124169b7981 */ /* 0x004ee4000c1e1100 */
[----:B---3--:R-:W-:-:S05]  /*2910*/  PRMT R89, R155, 0x8880, RZ ;  /* 0x000088809b597816 */ /* 0x008fca00000000ff */
[----:B------:R-:W-:-:S07]  /*2920*/  IMAD R164, R89, R154, RZ ;  /* 0x0000009a59a47224 */ /* 0x000fce00078e02ff */
.L_x_65:
[----:B------:R-:W-:Y:S05]  /*2930*/  BSYNC B1 ;  /* 0x0000000000017941 */ /* 0x000fea0003800000 */
.L_x_64:
[----:B------:R-:W-:Y:S01]  /*2940*/  @!P5 IMAD R105, R105, R153, R164 ;  /* 0x000000996969d224 */ /* 0x000fe200078e02a4 */
[----:B------:R-:W-:Y:S04]  /*2950*/  BSSY B1, `(.L_x_66) ;  /* 0x0000006000017945 */ /* 0x000fe80003800000 */
[----:B------:R0:W-:Y:S01]  /*2960*/  @!P5 STG.E.U8 desc[UR36][R158.64+0x21], R105 ;  /* 0x000021699e00d986 */ /* 0x0001e2000c101124 */
[----:B------:R-:W-:Y:S05]  /*2970*/  @P2 BRA `(.L_x_67) ;  /* 0x00000000000c2947 */ /* 0x000fea0003800000 */
[----:B--2---:R-:W3:Y:S02]  /*2980*/  LDG.E.U8 R155, desc[UR36][R162.64+0x20] ;  /* 0x00002024a29b7981 */ /* 0x004ee4000c1e1100 */
[----:B---3--:R-:W-:-:S05]  /*2990*/  PRMT R89, R155, 0x8880, RZ ;  /* 0x000088809b597816 */ /* 0x008fca00000000ff */
[----:B------:R-:W-:-:S07]  /*29a0*/  IMAD R164, R89, R154, RZ ;  /* 0x0000009a59a47224 */ /* 0x000fce00078e02ff */
.L_x_67:
[----:B------:R-:W-:Y:S05]  /*29b0*/  BSYNC B1 ;  /* 0x0000000000017941 */ /* 0x000fea0003800000 */
.L_x_66:
        /* <DEDUP_REMOVED lines=11> */
.L_x_69:
[----:B------:R-:W-:Y:S05]  /*2a70*/  BSYNC B1 ;  /* 0x0000000000017941 */ /* 0x000fea0003800000 */
.L_x_68:
[----:B------:R-:W-:Y:S01]  /*2a80*/  @!P4 IMAD R107, R107, R153, R164 ;  /* 0x000000996b6bc224 */ /* 0x000fe200078e02a4 */
[----:B------:R-:W-:Y:S04]  /*2a90*/  BSSY B1, `(.L_x_70) ;  /* 0x0000006000017945 */ /* 0x000fe80003800000 */
[----:B------:R0:W-:Y:S01]  /*2aa0*/  @!P4 STG.E.U8 desc[UR36][R8.64+0x21], R107 ;  /* 0x0000216b0800c986 */ /* 0x0001e2000c101124 */
[----:B------:R-:W-:Y:S05]  /*2ab0*/  @P3 BRA `(.L_x_71) ;  /* 0x00000000000c3947 */ /* 0x000fea0003800000 */
[----:B--2---:R-:W3:Y:S02]  /*2ac0*/  LDG.E.U8 R155, desc[UR36][R22.64+0x28] ;  /* 0x00002824169b7981 */ /* 0x004ee4000c1e1100 */
[----:B---3--:R-:W-:-:S05]  /*2ad0*/  PRMT R89, R155, 0x8880, RZ ;  /* 0x000088809b597816 */ /* 0x008fca00000000ff */
[----:B------:R-:W-:-:S07]  /*2ae0*/  IMAD R164, R89, R154, RZ ;  /* 0x0000009a59a47224 */ /* 0x000fce00078e02ff */
.L_x_71:
[----:B------:R-:W-:Y:S05]  /*2af0*/  BSYNC B1 ;  /* 0x0000000000017941 */ /* 0x000fea0003800000 */
.L_x_70:
[----:B---3--:R-:W-:Y:S01]  /*2b00*/  @!P3 IMAD R89, R108, R153, R164 ;  /* 0x000000996c59b224 */ /* 0x008fe200078e02a4 */
[----:B------:R-:W-:Y:S04]  /*2b10*/  BSSY B1, `(.L_x_72) ;  /* 0x0000006000017945 */ /* 0x000fe80003800000 */
[----:B------:R3:W-:Y:S01]  /*2b20*/  @!P3 STG.E.U8 desc[UR36][R158.64+0x28], R89 ;  /* 0x000028599e00b986 */ /* 0x0007e2000c101124 */
[----:B------:R-:W-:Y:S05]  /*2b30*/  @P5 BRA `(.L_x_73) ;  /* 0x00000000000c5947 */ /* 0x000fea0003800000 */
[----:B--2---:R-:W3:Y:S02]  /*2b40*/  LDG.E.U8 R155, desc[UR36][R22.64+0x29] ;  /* 0x00002924169b7981 */ /* 0x004ee4000c1e1100 */
[----:B---3--:R-:W-:-:S05]  /*2b50*/  PRMT R89, R155, 0x8880, RZ ;  /* 0x000088809b597816 */ /* 0x008fca00000000ff */
[----:B------:R-:W-:-:S07]  /*2b60*/  IMAD R164, R89, R154, RZ ;  /* 0x0000009a59a47224 */ /* 0x000fce00078e02ff */
.L_x_73:
[----:B------:R-:W-:Y:S05]  /*2b70*/  BSYNC B1 ;  /* 0x0000000000017941 */ /* 0x000fea0003800000 */
.L_x_72:
[----:B------:R-:W-:Y:S01]  /*2b80*/  @!P5 IMAD R109, R109, R153, R164 ;  /* 0x000000996d6dd224 */ /* 0x000fe200078e02a4 */
[----:B------:R-:W-:Y:S04]  /*2b90*/  BSSY B1, `(.L_x_74) ;  /* 0x0000006000017945 */ /* 0x000fe80003800000 */
[----:B------:R0:W-:Y:S01]  /*2ba0*/  @!P5 STG.E.U8 desc[UR36][R158.64+0x29], R109 ;  /* 0x0000296d9e00d986 */ /* 0x0001e2000c101124 */
[----:B------:R-:W-:Y:S05]  /*2bb0*/  @P2 BRA `(.L_x_75) ;  /* 0x00000000000c2947 */ /* 0x000fea0003800000 */
[----:B--2---:R-:W3:Y:S02]  /*2bc0*/  LDG.E.U8 R155, desc[UR36][R162.64+0x28] ;  /* 0x00002824a29b7981 */ /* 0x004ee4000c1e1100 */
[----:B---3--:R-:W-:-:S05]  /*2bd0*/  PRMT R89, R155, 0x8880, RZ ;  /* 0x000088809b597816 */ /* 0x008fca00000000ff */
[----:B------:R-:W-:-:S07]  /*2be0*/  IMAD R164, R89, R154, RZ ;  /* 0x0000009a59a47224 */ /* 0x000fce00078e02ff */
.L_x_75:
[----:B------:R-:W-:Y:S05]  /*2bf0*/  BSYNC B1 ;  /* 0x0000000000017941 */ /* 0x000fea0003800000 */
.L_x_74:
        /* <DEDUP_REMOVED lines=11> */
.L_x_77:
[----:B------:R-:W-:Y:S05]  /*2cb0*/  BSYNC B1 ;  /* 0x0000000000017941 */ /* 0x000fea0003800000 */
.L_x_76:
[----:B------:R-:W-:Y:S01]  /*2cc0*/  @!P4 IMAD R111, R111, R153, R164 ;  /* 0x000000996f6fc224 */ /* 0x000fe200078e02a4 */
[----:B------:R-:W-:Y:S04]  /*2cd0*/  BSSY B1, `(.L_x_78) ;  /* 0x0000006000017945 */ /* 0x000fe80003800000 */
[----:B------:R0:W-:Y:S01]  /*2ce0*/  @!P4 STG.E.U8 desc[UR36][R8.64+0x29], R111 ;  /* 0x0000296f0800c986 */ /* 0x0001e2000c101124 */
[----:B------:R-:W-:Y:S05]  /*2cf0*/  @P3 BRA `(.L_x_79) ;  /* 0x00000000000c3947 */ /* 0x000fea0003800000 */
[----:B--2---:R-:W3:Y:S02]  /*2d00*/  LDG.E.U8 R155, desc[UR36][R22.64+0x30] ;  /* 0x00003024169b7981 */ /* 0x004ee4000c1e1100 */
[----:B---3--:R-:W-:-:S05]  /*2d10*/  PRMT R89, R155, 0x8880, RZ ;  /* 0x000088809b597816 */ /* 0x008fca00000000ff */
[----:B------:R-:W-:-:S07]  /*2d20*/  IMAD R164, R89, R154, RZ ;  /* 0x0000009a59a47224 */ /* 0x000fce00078e02ff */
.L_x_79:
[----:B------:R-:W-:Y:S05]  /*2d30*/  BSYNC B1 ;  /* 0x0000000000017941 */ /* 0x000fea0003800000 */
.L_x_78:
[----:B---3--:R-:W-:Y:S01]  /*2d40*/  @!P3 IMAD R89, R112, R153, R164 ;  /* 0x000000997059b224 */ /* 0x008fe200078e02a4 */
[----:B------:R-:W-:Y:S04]  /*2d50*/  BSSY B1, `(.L_x_80) ;  /* 0x0000006000017945 */ /* 0x000fe80003800000 */
[----:B------:R3:W-:Y:S01]  /*2d60*/  @!P3 STG.E.U8 desc[UR36][R158.64+0x30], R89 ;  /* 0x000030599e00b986 */ /* 0x0007e2000c101124 */
[----:B------:R-:W-:Y:S05]  /*2d70*/  @P5 BRA `(.L_x_81) ;  /* 0x00000000000c5947 */ /* 0x000fea0003800000 */
[----:B--2---:R-:W3:Y:S02]  /*2d80*/  LDG.E.U8 R155, desc[UR36][R22.64+0x31] ;  /* 0x00003124169b7981 */ /* 0x004ee4000c1e1100 */
[----:B---3--:R-:W-:-:S05]  /*2d90*/  PRMT R89, R155, 0x8880, RZ ;  /* 0x000088809b597816 */ /* 0x008fca00000000ff */
[----:B------:R-:W-:-:S07]  /*2da0*/  IMAD R164, R89, R154, RZ ;  /* 0x0000009a59a47224 */ /* 0x000fce00078e02ff */
.L_x_81:
[----:B------:R-:W-:Y:S05]  /*2db0*/  BSYNC B1 ;  /* 0x0000000000017941 */ /* 0x000fea0003800000 */
.L_x_80:
[----:B------:R-:W-:Y:S01]  /*2dc0*/  @!P5 IMAD R113, R113, R153, R164 ;  /* 0x000000997171d224 */ /* 0x000fe200078e02a4 */
[----:B------:R-:W-:Y:S04]  /*2dd0*/  BSSY B1, `(.L_x_82) ;  /* 0x0000006000017945 */ /* 0x000fe80003800000 */
[----:B------:R0:W-:Y:S01]  /*2de0*/  @!P5 STG.E.U8 desc[UR36][R158.64+0x31], R113 ;  /* 0x000031719e00d986 */ /* 0x0001e2000c101124 */
[----:B------:R-:W-:Y:S05]  /*2df0*/  @P2 BRA `(.L_x_83) ;  /* 0x00000000000c2947 */ /* 0x000fea0003800000 */
[----:B--2---:R-:W3:Y:S02]  /*2e00*/  LDG.E.U8 R155, desc[UR36][R162.64+0x30] ;  /* 0x00003024a29b7981 */ /* 0x004ee4000c1e1100 */
[----:B---3--:R-:W-:-:S05]  /*2e10*/  PRMT R89, R155, 0x8880, RZ ;  /* 0x000088809b597816 */ /* 0x008fca00000000ff */
[----:B------:R-:W-:-:S07]  /*2e20*/  IMAD R164, R89, R154, RZ ;  /* 0x0000009a59a47224 */ /* 0x000fce00078e02ff */
.L_x_83:
[----:B------:R-:W-:Y:S05]  /*2e30*/  BSYNC B1 ;  /* 0x0000000000017941 */ /* 0x000fea0003800000 */
.L_x_82:
        /* <DEDUP_REMOVED lines=11> */
.L_x_85:
[----:B------:R-:W-:Y:S05]  /*2ef0*/  BSYNC B1 ;  /* 0x0000000000017941 */ /* 0x000fea0003800000 */
.L_x_84:
[----:B------:R-:W-:Y:S01]  /*2f00*/  @!P4 IMAD R115, R115, R153, R164 ;  /* 0x000000997373c224 */ /* 0x000fe200078e02a4 */
[----:B------:R-:W-:Y:S04]  /*2f10*/  BSSY B1, `(.L_x_86) ;  /* 0x0000006000017945 */ /* 0x000fe80003800000 */
[----:B------:R0:W-:Y:S01]  /*2f20*/  @!P4 STG.E.U8 desc[UR36][R8.64+0x31], R115 ;  /* 0x000031730800c986 */ /* 0x0001e2000c101124 */
[----:B------:R-:W-:Y:S05]  /*2f30*/  @P3 BRA `(.L_x_87) ;  /* 0x00000000000c3947 */ /* 0x000fea0003800000 */
[----:B--2---:R-:W3:Y:S02]  /*2f40*/  LDG.E.U8 R155, desc[UR36][R22.64+0x38] ;  /* 0x00003824169b7981 */ /* 0x004ee4000c1e1100 */
[----:B---3--:R-:W-:-:S05]  /*2f50*/  PRMT R89, R155, 0x8880, RZ ;  /* 0x000088809b597816 */ /* 0x008fca00000000ff */
[----:B------:R-:W-:-:S07]  /*2f60*/  IMAD R164, R89, R154, RZ ;  /* 0x0000009a59a47224 */ /* 0x000fce00078e02ff */
.L_x_87:
[----:B------:R-:W-:Y:S05]  /*2f70*/  BSYNC B1 ;  /* 0x0000000000017941 */ /* 0x000fea0003800000 */
.L_x_86:
[----:B---3--:R-:W-:Y:S01]  /*2f80*/  @!P3 IMAD R89, R116, R153, R164 ;  /* 0x000000997459b224 */ /* 0x008fe200078e02a4 */
[----:B------:R-:W-:Y:S04]  /*2f90*/  BSSY B1, `(.L_x_88) ;  /* 0x0000006000017945 */ /* 0x000fe80003800000 */
[----:B------:R3:W-:Y:S01]  /*2fa0*/  @!P3 STG.E.U8 desc[UR36][R158.64+0x38], R89 ;  /* 0x000038599e00b986 */ /* 0x0007e2000c101124 */
[----:B------:R-:W-:Y:S05]  /*2fb0*/  @P5 BRA `(.L_x_89) ;  /* 0x00000000000c5947 */ /* 0x000fea0003800000 */
[----:B--2---:R-:W3:Y:S02]  /*2fc0*/  LDG.E.U8 R155, desc[UR36][R22.64+0x39] ;  /* 0x00003924169b7981 */ /* 0x004ee4000c1e1100 */
[----:B---3--:R-:W-:-:S05]  /*2fd0*/  PRMT R89, R155, 0x8880, RZ ;  /* 0x000088809b597816 */ /* 0x008fca00000000ff */
[----:B------:R-:W-:-:S07]  /*2fe0*/  IMAD R164, R89, R154, RZ ;  /* 0x0000009a59a47224 */ /* 0x000fce00078e02ff */
.L_x_89:
[----:B------:R-:W-:Y:S05]  /*2ff0*/  BSYNC B1 ;  /* 0x0000000000017941 */ /* 0x000fea0003800000 */
.L_x_88:
[----:B------:R-:W-:Y:S01]  /*3000*/  @!P5 IMAD R117, R117, R153, R164 ;  /* 0x000000997575d224 */ /* 0x000fe200078e02a4 */
[----:B------:R-:W-:Y:S04]  /*3010*/  BSSY B1, `(.L_x_90) ;  /* 0x0000006000017945 */ /* 0x000fe80003800000 */
[----:B------:R0:W-:Y:S01]  /*3020*/  @!P5 STG.E.U8 desc[UR36][R158.64+0x39], R117 ;  /* 0x000039759e00d986 */ /* 0x0001e2000c101124 */
[----:B------:R-:W-:Y:S05]  /*3030*/  @P2 BRA `(.L_x_91) ;  /* 0x00000000000c2947 */ /* 0x000fea0003800000 */
[----:B--2---:R-:W3:Y:S02]  /*3040*/  LDG.E.U8 R155, desc[UR36][R162.64+0x38] ;  /* 0x00003824a29b7981 */ /* 0x004ee4000c1e1100 */
[----:B---3--:R-:W-:-:S05]  /*3050*/  PRMT R89, R155, 0x8880, RZ ;  /* 0x000088809b597816 */ /* 0x008fca00000000ff */
[----:B------:R-:W-:-:S07]  /*3060*/  IMAD R164, R89, R154, RZ ;  /* 0x0000009a59a47224 */ /* 0x000fce00078e02ff */
.L_x_91:
[----:B------:R-:W-:Y:S05]  /*3070*/  BSYNC B1 ;  /* 0x0000000000017941 */ /* 0x000fea0003800000 */
.L_x_90:
        /* <DEDUP_REMOVED lines=11> */
.L_x_93:
[----:B------:R-:W-:Y:S05]  /*3130*/  BSYNC B1 ;  /* 0x0000000000017941 */ /* 0x000fea0003800000 */
.L_x_92:
[----:B------:R-:W-:Y:S01]  /*3140*/  @!P4 IMAD R119, R119, R153, R164 ;  /* 0x000000997777c224 */ /* 0x000fe200078e02a4 */
[----:B------:R-:W-:Y:S04]  /*3150*/  BSSY B1, `(.L_x_94) ;  /* 0x0000006000017945 */ /* 0x000fe80003800000 */
[----:B------:R0:W-:Y:S01]  /*3160*/  @!P4 STG.E.U8 desc[UR36][R8.64+0x39], R119 ;  /* 0x000039770800c986 */ /* 0x0001e2000c101124 */
[----:B------:R-:W-:Y:S05]  /*3170*/  @P3 BRA `(.L_x_95) ;  /* 0x00000000000c3947 */ /* 0x000fea0003800000 */
[----:B--2---:R-:W3:Y:S02]  /*3180*/  LDG.E.U8 R155, desc[UR36][R22.64+0x40] ;  /* 0x00004024169b7981 */ /* 0x004ee4000c1e1100 */
[----:B---3--:R-:W-:-:S05]  /*3190*/  PRMT R89, R155, 0x8880, RZ ;  /* 0x000088809b597816 */ /* 0x008fca00000000ff */
[----:B------:R-:W-:-:S07]  /*31a0*/  IMAD R164, R89, R154, RZ ;  /* 0x0000009a59a47224 */ /* 0x000fce00078e02ff */
.L_x_95:
[----:B------:R-:W-:Y:S05]  /*31b0*/  BSYNC B1 ;  /* 0x0000000000017941 */ /* 0x000fea0003800000 */
.L_x_94:
[----:B---3--:R-:W-:Y:S01]  /*31c0*/  @!P3 IMAD R89, R120, R153, R164 ;  /* 0x000000997859b224 */ /* 0x008fe200078e02a4 */
[----:B------:R-:W-:Y:S04]  /*31d0*/  BSSY B1, `(.L_x_96) ;  /* 0x0000006000017945 */ /* 0x000fe80003800000 */
[----:B------:R3:W-:Y:S01]  /*31e0*/  @!P3 STG.E.U8 desc[UR36][R158.64+0x40], R89 ;  /* 0x000040599e00b986 */ /* 0x0007e2000c101124 */
[----:B------:R-:W-:Y:S05]  /*31f0*/  @P5 BRA `(.L_x_97) ;  /* 0x00000000000c5947 */ /* 0x000fea0003800000 */
[----:B--2---:R-:W3:Y:S02]  /*3200*/  LDG.E.U8 R155, desc[UR36][R22.64+0x41] ;  /* 0x00004124169b7981 */ /* 0x004ee4000c1e1100 */
[----:B---3--:R-:W-:-:S05]  /*3210*/  PRMT R89, R155, 0x8880, RZ ;  /* 0x000088809b597816 */ /* 0x008fca00000000ff */
[----:B------:R-:W-:-:S07]  /*3220*/  IMAD R164, R89, R154, RZ ;  /* 0x0000009a59a47224 */ /* 0x000fce00078e02ff */
.L_x_97:
[----:B------:R-:W-:Y:S05]  /*3230*/  BSYNC B1 ;  /* 0x0000000000017941 */ /* 0x000fea0003800000 */
.L_x_96:
[----:B------:R-:W-:Y:S01]  /*3240*/  @!P5 IMAD R121, R121, R153, R164 ;  /* 0x000000997979d224 */ /* 0x000fe200078e02a4 */
[----:B------:R-:W-:Y:S04]  /*3250*/  BSSY B1, `(.L_x_98) ;  /* 0x0000006000017945 */ /* 0x000fe80003800000 */
[----:B------:R0:W-:Y:S01]  /*3260*/  @!P5 STG.E.U8 desc[UR36][R158.64+0x41], R121 ;  /* 0x000041799e00d986 */ /* 0x0001e2000c101124 */
[----:B------:R-:W-:Y:S05]  /*3270*/  @P2 BRA `(.L_x_99) ;  /* 0x00000000000c2947 */ /* 0x000fea0003800000 */
[----:B--2---:R-:W3:Y:S02]  /*3280*/  LDG.E.U8 R155, desc[UR36][R162.64+0x40] ;  /* 0x00004024a29b7981 */ /* 0x004ee4000c1e1100 */
[----:B---3--:R-:W-:-:S05]  /*3290*/  PRMT R89, R155, 0x8880, RZ ;  /* 0x000088809b597816 */ /* 0x008fca00000000ff */
[----:B------:R-:W-:-:S07]  /*32a0*/  IMAD R164, R89, R154, RZ ;  /* 0x0000009a59a47224 */ /* 0x000fce00078e02ff */
.L_x_99:
[----:B------:R-:W-:Y:S05]  /*32b0*/  BSYNC B1 ;  /* 0x0000000000017941 */ /* 0x000fea0003800000 */
.L_x_98:
        /* <DEDUP_REMOVED lines=11> */
.L_x_101:
[----:B------:R-:W-:Y:S05]  /*3370*/  BSYNC B1 ;  /* 0x0000000000017941 */ /* 0x000fea0003800000 */
.L_x_100:
[----:B------:R-:W-:Y:S01]  /*3380*/  @!P4 IMAD R123, R123, R153, R164 ;  /* 0x000000997b7bc224 */ /* 0x000fe200078e02a4 */
[----:B------:R-:W-:Y:S04]  /*3390*/  BSSY B1, `(.L_x_102) ;  /* 0x0000006000017945 */ /* 0x000fe80003800000 */
[----:B------:R0:W-:Y:S01]  /*33a0*/  @!P4 STG.E.U8 desc[UR36][R8.64+0x41], R123 ;  /* 0x0000417b0800c986 */ /* 0x0001e2000c101124 */
[----:B------:R-:W-:Y:S05]  /*33b0*/  @P3 BRA `(.L_x_103) ;  /* 0x00000000000c3947 */ /* 0x000fea0003800000 */
[----:B--2---:R-:W3:Y:S02]  /*33c0*/  LDG.E.U8 R155, desc[UR36][R22.64+0x48] ;  /* 0x00004824169b7981 */ /* 0x004ee4000c1e1100 */
[----:B---3--:R-:W-:-:S05]  /*33d0*/  PRMT R89, R155, 0x8880, RZ ;  /* 0x000088809b597816 */ /* 0x008fca00000000ff */
[----:B------:R-:W-:-:S07]  /*33e0*/  IMAD R164, R89, R154, RZ ;  /* 0x0000009a59a47224 */ /* 0x000fce00078e02ff */
.L_x_103:
[----:B------:R-:W-:Y:S05]  /*33f0*/  BSYNC B1 ;  /* 0x0000000000017941 */ /* 0x000fea0003800000 */
.L_x_102:
[----:B---3--:R-:W-:Y:S01]  /*3400*/  @!P3 IMAD R89, R124, R153, R164 ;  /* 0x000000997c59b224 */ /* 0x008fe200078e02a4 */
[----:B------:R-:W-:Y:S04]  /*3410*/  BSSY B1, `(.L_x_104) ;  /* 0x0000006000017945 */ /* 0x000fe80003800000 */
[----:B------:R3:W-:Y:S01]  /*3420*/  @!P3 STG.E.U8 desc[UR36][R158.64+0x48], R89 ;  /* 0x000048599e00b986 */ /* 0x0007e2000c101124 */
[----:B------:R-:W-:Y:S05]  /*3430*/  @P5 BRA `(.L_x_105) ;  /* 0x00000000000c5947 */ /* 0x000fea0003800000 */
[----:B--2---:R-:W3:Y:S02]  /*3440*/  LDG.E.U8 R155, desc[UR36][R22.64+0x49] ;  /* 0x00004924169b7981 */ /* 0x004ee4000c1e1100 */
[----:B---3--:R-:W-:-:S05]  /*3450*/  PRMT R89, R155, 0x8880, RZ ;  /* 0x000088809b597816 */ /* 0x008fca00000000ff */
[----:B------:R-:W-:-:S07]  /*3460*/  IMAD R164, R89, R154, RZ ;  /* 0x0000009a59a47224 */ /* 0x000fce00078e02ff */
.L_x_105:
[----:B------:R-:W-:Y:S05]  /*3470*/  BSYNC B1 ;  /* 0x0000000000017941 */ /* 0x000fea0003800000 */
.L_x_104:
[----:B------:R-:W-:Y:S01]  /*3480*/  @!P5 IMAD R125, R125, R153, R164 ;  /* 0x000000997d7dd224 */ /* 0x000fe200078e02a4 */
[----:B------:R-:W-:Y:S04]  /*3490*/  BSSY B1, `(.L_x_106) ;  /* 0x0000006000017945 */ /* 0x000fe80003800000 */
[----:B------:R0:W-:Y:S01]  /*34a0*/  @!P5 STG.E.U8 desc[UR36][R158.64+0x49], R125 ;  /* 0x0000497d9e00d986 */ /* 0x0001e2000c101124 */
[----:B------:R-:W-:Y:S05]  /*34b0*/  @P2 BRA `(.L_x_107) ;  /* 0x00000000000c2947 */ /* 0x000fea0003800000 */
[----:B--2---:R-:W3:Y:S02]  /*34c0*/  LDG.E.U8 R155, desc[UR36][R162.64+0x48] ;  /* 0x00004824a29b7981 */ /* 0x004ee4000c1e1100 */
[----:B---3--:R-:W-:-:S05]  /*34d0*/  PRMT R89, R155, 0x8880, RZ ;  /* 0x000088809b597816 */ /* 0x008fca00000000ff */
[----:B------:R-:W-:-:S07]  /*34e0*/  IMAD R164, R89, R154, RZ ;  /* 0x0000009a59a47224 */ /* 0x000fce00078e02ff */
.L_x_107:
[----:B------:R-:W-:Y:S05]  /*34f0*/  BSYNC B1 ;  /* 0x0000000000017941 */ /* 0x000fea0003800000 */
.L_x_106:
        /* <DEDUP_REMOVED lines=11> */
.L_x_109:
[----:B------:R-:W-:Y:S05]  /*35b0*/  BSYNC B1 ;  /* 0x0000000000017941 */ /* 0x000fea0003800000 */
.L_x_108:
[----:B------:R-:W-:Y:S01]  /*35c0*/  @!P4 IMAD R127, R127, R153, R164 ;  /* 0x000000997f7fc224 */ /* 0x000fe200078e02a4 */
[----:B------:R-:W-:Y:S04]  /*35d0*/  BSSY B1, `(.L_x_110) ;  /* 0x0000006000017945 */ /* 0x000fe80003800000 */
[----:B------:R0:W-:Y:S01]  /*35e0*/  @!P4 STG.E.U8 desc[UR36][R8.64+0x49], R127 ;  /* 0x0000497f0800c986 */ /* 0x0001e2000c101124 */
[----:B------:R-:W-:Y:S05]  /*35f0*/  @P3 BRA `(.L_x_111) ;  /* 0x00000000000c3947 */ /* 0x000fea0003800000 */
[----:B--2---:R-:W3:Y:S02]  /*3600*/  LDG.E.U8 R155, desc[UR36][R22.64+0x50] ;  /* 0x00005024169b7981 */ /* 0x004ee4000c1e1100 */
[----:B---3--:R-:W-:-:S05]  /*3610*/  PRMT R89, R155, 0x8880, RZ ;  /* 0x000088809b597816 */ /* 0x008fca00000000ff */
[----:B------:R-:W-:-:S07]  /*3620*/  IMAD R164, R89, R154, RZ ;  /* 0x0000009a59a47224 */ /* 0x000fce00078e02ff */
.L_x_111:
[----:B------:R-:W-:Y:S05]  /*3630*/  BSYNC B1 ;  /* 0x0000000000017941 */ /* 0x000fea0003800000 */
.L_x_110:
[----:B---3--:R-:W-:Y:S01]  /*3640*/  @!P3 IMAD R89, R128, R153, R164 ;  /* 0x000000998059b224 */ /* 0x008fe200078e02a4 */
[----:B------:R-:W-:Y:S04]  /*3650*/  BSSY B1, `(.L_x_112) ;  /* 0x0000006000017945 */ /* 0x000fe80003800000 */
[----:B------:R3:W-:Y:S01]  /*3660*/  @!P3 STG.E.U8 desc[UR36][R158.64+0x50], R89 ;  /* 0x000050599e00b986 */ /* 0x0007e2000c101124 */
[----:B------:R-:W-:Y:S05]  /*3670*/  @P5 BRA `(.L_x_113) ;  /* 0x00000000000c5947 */ /* 0x000fea0003800000 */
[----:B--2---:R-:W3:Y:S02]  /*3680*/  LDG.E.U8 R155, desc[UR36][R22.64+0x51] ;  /* 0x00005124169b7981 */ /* 0x004ee4000c1e1100 */
[----:B---3--:R-:W-:-:S05]  /*3690*/  PRMT R89, R155, 0x8880, RZ ;  /* 0x000088809b597816 */ /* 0x008fca00000000ff */
[----:B------:R-:W-:-:S07]  /*36a0*/  IMAD R164, R89, R154, RZ ;  /* 0x0000009a59a47224 */ /* 0x000fce00078e02ff */
.L_x_113:
[----:B------:R-:W-:Y:S05]  /*36b0*/  BSYNC B1 ;  /* 0x0000000000017941 */ /* 0x000fea0003800000 */
.L_x_112:
[----:B------:R-:W-:Y:S01]  /*36c0*/  @!P5 IMAD R129, R129, R153, R164 ;  /* 0x000000998181d224 */ /* 0x000fe200078e02a4 */
[----:B------:R-:W-:Y:S04]  /*36d0*/  BSSY B1, `(.L_x_114) ;  /* 0x0000006000017945 */ /* 0x000fe80003800000 */
[----:B------:R0:W-:Y:S01]  /*36e0*/  @!P5 STG.E.U8 desc[UR36][R158.64+0x51], R129 ;  /* 0x000051819e00d986 */ /* 0x0001e2000c101124 */
[----:B------:R-:W-:Y:S05]  /*36f0*/  @P2 BRA `(.L_x_115) ;  /* 0x00000000000c2947 */ /* 0x000fea0003800000 */
[----:B--2---:R-:W3:Y:S02]  /*3700*/  LDG.E.U8 R155, desc[UR36][R162.64+0x50] ;  /* 0x00005024a29b7981 */ /* 0x004ee4000c1e1100 */
[----:B---3--:R-:W-:-:S05]  /*3710*/  PRMT R89, R155, 0x8880, RZ ;  /* 0x000088809b597816 */ /* 0x008fca00000000ff */
[----:B------:R-:W-:-:S07]  /*3720*/  IMAD R164, R89, R154, RZ ;  /* 0x0000009a59a47224 */ /* 0x000fce00078e02ff */
.L_x_115:
[----:B------:R-:W-:Y:S05]  /*3730*/  BSYNC B1 ;  /* 0x0000000000017941 */ /* 0x000fea0003800000 */
.L_x_114:
        /* <DEDUP_REMOVED lines=11> */
.L_x_117:
[----:B------:R-:W-:Y:S05]  /*37f0*/  BSYNC B1 ;  /* 0x0000000000017941 */ /* 0x000fea0003800000 */
.L_x_116:
[----:B------:R-:W-:Y:S01]  /*3800*/  @!P4 IMAD R131, R131, R153, R164 ;  /* 0x000000998383c224 */ /* 0x000fe200078e02a4 */
[----:B------:R-:W-:Y:S04]  /*3810*/  BSSY B1, `(.L_x_118) ;  /* 0x0000006000017945 */ /* 0x000fe80003800000 */
[----:B------:R0:W-:Y:S01]  /*3820*/  @!P4 STG.E.U8 desc[UR36][R8.64+0x51], R131 ;  /* 0x000051830800c986 */ /* 0x0001e2000c101124 */
[----:B------:R-:W-:Y:S05]  /*3830*/  @P3 BRA `(.L_x_119) ;  /* 0x00000000000c3947 */ /* 0x000fea0003800000 */
[----:B--2---:R-:W3:Y:S02]  /*3840*/  LDG.E.U8 R155, desc[UR36][R22.64+0x58] ;  /* 0x00005824169b7981 */ /* 0x004ee4000c1e1100 */
[----:B---3--:R-:W-:-:S05]  /*3850*/  PRMT R89, R155, 0x8880, RZ ;  /* 0x000088809b597816 */ /* 0x008fca00000000ff */
[----:B------:R-:W-:-:S07]  /*3860*/  IMAD R164, R89, R154, RZ ;  /* 0x0000009a59a47224 */ /* 0x000fce00078e02ff */
.L_x_119:
[----:B------:R-:W-:Y:S05]  /*3870*/  BSYNC B1 ;  /* 0x0000000000017941 */ /* 0x000fea0003800000 */
.L_x_118:
[----:B---3--:R-:W-:Y:S01]  /*3880*/  @!P3 IMAD R89, R132, R153, R164 ;  /* 0x000000998459b224 */ /* 0x008fe200078e02a4 */
[----:B------:R-:W-:Y:S04]  /*3890*/  BSSY B1, `(.L_x_120) ;  /* 0x0000006000017945 */ /* 0x000fe80003800000 */
[----:B------:R3:W-:Y:S01]  /*38a0*/  @!P3 STG.E.U8 desc[UR36][R158.64+0x58], R89 ;  /* 0x000058599e00b986 */ /* 0x0007e2000c101124 */
[----:B------:R-:W-:Y:S05]  /*38b0*/  @P5 BRA `(.L_x_121) ;  /* 0x00000000000c5947 */ /* 0x000fea0003800000 */
[----:B--2---:R-:W3:Y:S02]  /*38c0*/  LDG.E.U8 R155, desc[UR36][R22.64+0x59] ;  /* 0x00005924169b7981 */ /* 0x004ee4000c1e1100 */
[----:B---3--:R-:W-:-:S05]  /*38d0*/  PRMT R89, R155, 0x8880, RZ ;  /* 0x000088809b597816 */ /* 0x008fca00000000ff */
[----:B------:R-:W-:-:S07]  /*38e0*/  IMAD R164, R89, R154, RZ ;  /* 0x0000009a59a47224 */ /* 0x000fce00078e02ff */
.L_x_121:
[----:B------:R-:W-:Y:S05]  /*38f0*/  BSYNC B1 ;  /* 0x0000000000017941 */ /* 0x000fea0003800000 */
.L_x_120:
[----:B------:R-:W-:Y:S01]  /*3900*/  @!P5 IMAD R133, R133, R153, R164 ;  /* 0x000000998585d224 */ /* 0x000fe200078e02a4 */
[----:B------:R-:W-:Y:S04]  /*3910*/  BSSY B1, `(.L_x_122) ;  /* 0x0000006000017945 */ /* 0x000fe80003800000 */
[----:B------:R0:W-:Y:S01]  /*3920*/  @!P5 STG.E.U8 desc[UR36][R158.64+0x59], R133 ;  /* 0x000059859e00d986 */ /* 0x0001e2000c101124 */
[----:B------:R-:W-:Y:S05]  /*3930*/  @P2 BRA `(.L_x_123) ;  /* 0x00000000000c2947 */ /* 0x000fea0003800000 */
[----:B--2---:R-:W3:Y:S02]  /*3940*/  LDG.E.U8 R155, desc[UR36][R162.64+0x58] ;  /* 0x00005824a29b7981 */ /* 0x004ee4000c1e1100 */
[----:B---3--:R-:W-:-:S05]  /*3950*/  PRMT R89, R155, 0x8880, RZ ;  /* 0x000088809b597816 */ /* 0x008fca00000000ff */
[----:B------:R-:W-:-:S07]  /*3960*/  IMAD R164, R89, R154, RZ ;  /* 0x0000009a59a47224 */ /* 0x000fce00078e02ff */
.L_x_123:
[----:B------:R-:W-:Y:S05]  /*3970*/  BSYNC B1 ;  /* 0x0000000000017941 */ /* 0x000fea0003800000 */
.L_x_122:
        /* <DEDUP_REMOVED lines=11> */
.L_x_125:
[----:B------:R-:W-:Y:S05]  /*3a30*/  BSYNC B1 ;  /* 0x0000000000017941 */ /* 0x000fea0003800000 */
.L_x_124:
[----:B------:R-:W-:Y:S01]  /*3a40*/  @!P4 IMAD R135, R135, R153, R164 ;  /* 0x000000998787c224 */ /* 0x000fe200078e02a4 */
[----:B------:R-:W-:Y:S04]  /*3a50*/  BSSY B1, `(.L_x_126) ;  /* 0x0000006000017945 */ /* 0x000fe80003800000 */
[----:B------:R0:W-:Y:S01]  /*3a60*/  @!P4 STG.E.U8 desc[UR36][R8.64+0x59], R135 ;  /* 0x000059870800c986 */ /* 0x0001e2000c101124 */
[----:B------:R-:W-:Y:S05]  /*3a70*/  @P3 BRA `(.L_x_127) ;  /* 0x00000000000c3947 */ /* 0x000fea0003800000 */
[----:B--2---:R-:W3:Y:S02]  /*3a80*/  LDG.E.U8 R155, desc[UR36][R22.64+0x60] ;  /* 0x00006024169b7981 */ /* 0x004ee4000c1e1100 */
[----:B---3--:R-:W-:-:S05]  /*3a90*/  PRMT R89, R155, 0x8880, RZ ;  /* 0x000088809b597816 */ /* 0x008fca00000000ff */
[----:B------:R-:W-:-:S07]  /*3aa0*/  IMAD R164, R89, R154, RZ ;  /* 0x0000009a59a47224 */ /* 0x000fce00078e02ff */
.L_x_127:
[----:B------:R-:W-:Y:S05]  /*3ab0*/  BSYNC B1 ;  /* 0x0000000000017941 */ /* 0x000fea0003800000 */
.L_x_126:
[----:B---3--:R-:W-:Y:S01]  /*3ac0*/  @!P3 IMAD R89, R136, R153, R164 ;  /* 0x000000998859b224 */ /* 0x008fe200078e02a4 */
[----:B------:R-:W-:Y:S04]  /*3ad0*/  BSSY B1, `(.L_x_128) ;  /* 0x0000006000017945 */ /* 0x000fe80003800000 */
[----:B------:R3:W-:Y:S01]  /*3ae0*/  @!P3 STG.E.U8 desc[UR36][R158.64+0x60], R89 ;  /* 0x000060599e00b986 */ /* 0x0007e2000c101124 */
[----:B------:R-:W-:Y:S05]  /*3af0*/  @P5 BRA `(.L_x_129) ;  /* 0x00000000000c5947 */ /* 0x000fea0003800000 */
[----:B--2---:R-:W3:Y:S02]  /*3b00*/  LDG.E.U8 R155, desc[UR36][R22.64+0x61] ;  /* 0x00006124169b7981 */ /* 0x004ee4000c1e1100 */
[----:B---3--:R-:W-:-:S05]  /*3b10*/  PRMT R89, R155, 0x8880, RZ ;  /* 0x000088809b597816 */ /* 0x008fca00000000ff */
[----:B------:R-:W-:-:S07]  /*3b20*/  IMAD R164, R89, R154, RZ ;  /* 0x0000009a59a47224 */ /* 0x000fce00078e02ff */
.L_x_129:
[----:B------:R-:W-:Y:S05]  /*3b30*/  BSYNC B1 ;  /* 0x0000000000017941 */ /* 0x000fea0003800000 */
.L_x_128:
[----:B------:R-:W-:Y:S01]  /*3b40*/  @!P5 IMAD R137, R137, R153, R164 ;  /* 0x000000998989d224 */ /* 0x000fe200078e02a4 */
[----:B------:R-:W-:Y:S04]  /*3b50*/  BSSY B1, `(.L_x_130) ;  /* 0x0000006000017945 */ /* 0x000fe80003800000 */
[----:B------:R0:W-:Y:S01]  /*3b60*/  @!P5 STG.E.U8 desc[UR36][R158.64+0x61], R137 ;  /* 0x000061899e00d986 */ /* 0x0001e2000c101124 */
[----:B------:R-:W-:Y:S05]  /*3b70*/  @P2 BRA `(.L_x_131) ;  /* 0x00000000000c2947 */ /* 0x000fea0003800000 */
[----:B--2---:R-:W3:Y:S02]  /*3b80*/  LDG.E.U8 R155, desc[UR36][R162.64+0x60] ;  /* 0x00006024a29b7981 */ /* 0x004ee4000c1e1100 */
[----:B---3--:R-:W-:-:S05]  /*3b90*/  PRMT R89, R155, 0x8880, RZ ;  /* 0x000088809b597816 */ /* 0x008fca00000000ff */
[----:B------:R-:W-:-:S07]  /*3ba0*/  IMAD R164, R89, R154, RZ ;  /* 0x0000009a59a47224 */ /* 0x000fce00078e02ff */
.L_x_131:
[----:B------:R-:W-:Y:S05]  /*3bb0*/  BSYNC B1 ;  /* 0x0000000000017941 */ /* 0x000fea0003800000 */
.L_x_130:
        /* <DEDUP_REMOVED lines=11> */
.L_x_133:
[----:B------:R-:W-:Y:S05]  /*3c70*/  BSYNC B1 ;  /* 0x0000000000017941 */ /* 0x000fea0003800000 */
.L_x_132:
[----:B------:R-:W-:Y:S01]  /*3c80*/  @!P4 IMAD R139, R139, R153, R164 ;  /* 0x000000998b8bc224 */ /* 0x000fe200078e02a4 */
[----:B------:R-:W-:Y:S04]  /*3c90*/  BSSY B1, `(.L_x_134) ;  /* 0x0000006000017945 */ /* 0x000fe80003800000 */
[----:B------:R0:W-:Y:S01]  /*3ca0*/  @!P4 STG.E.U8 desc[UR36][R8.64+0x61], R139 ;  /* 0x0000618b0800c986 */ /* 0x0001e2000c101124 */
[----:B------:R-:W-:Y:S05]  /*3cb0*/  @P3 BRA `(.L_x_135) ;  /* 0x00000000000c3947 */ /* 0x000fea0003800000 */
[----:B--2---:R-:W3:Y:S02]  /*3cc0*/  LDG.E.U8 R155, desc[UR36][R22.64+0x68] ;  /* 0x00006824169b7981 */ /* 0x004ee4000c1e1100 */
[----:B---3--:R-:W-:-:S05]  /*3cd0*/  PRMT R89, R155, 0x8880, RZ ;  /* 0x000088809b597816 */ /* 0x008fca00000000ff */
[----:B------:R-:W-:-:S07]  /*3ce0*/  IMAD R164, R89, R154, RZ ;  /* 0x0000009a59a47224 */ /* 0x000fce00078e02ff */
.L_x_135:
[----:B------:R-:W-:Y:S05]  /*3cf0*/  BSYNC B1 ;  /* 0x0000000000017941 */ /* 0x000fea0003800000 */
.L_x_134:
[----:B---3--:R-:W-:Y:S01]  /*3d00*/  @!P3 IMAD R89, R140, R153, R164 ;  /* 0x000000998c59b224 */ /* 0x008fe200078e02a4 */
[----:B------:R-:W-:Y:S04]  /*3d10*/  BSSY B1, `(.L_x_136) ;  /* 0x0000006000017945 */ /* 0x000fe80003800000 */
[----:B------:R3:W-:Y:S01]  /*3d20*/  @!P3 STG.E.U8 desc[UR36][R158.64+0x68], R89 ;  /* 0x000068599e00b986 */ /* 0x0007e2000c101124 */
[----:B------:R-:W-:Y:S05]  /*3d30*/  @P5 BRA `(.L_x_137) ;  /* 0x00000000000c5947 */ /* 0x000fea0003800000 */
[----:B--2---:R-:W3:Y:S02]  /*3d40*/  LDG.E.U8 R155, desc[UR36][R22.64+0x69] ;  /* 0x00006924169b7981 */ /* 0x004ee4000c1e1100 */
[----:B---3--:R-:W-:-:S05]  /*3d50*/  PRMT R89, R155, 0x8880, RZ ;  /* 0x000088809b597816 */ /* 0x008fca00000000ff */
[----:B------:R-:W-:-:S07]  /*3d60*/  IMAD R164, R89, R154, RZ ;  /* 0x0000009a59a47224 */ /* 0x000fce00078e02ff */
.L_x_137:
[----:B------:R-:W-:Y:S05]  /*3d70*/  BSYNC B1 ;  /* 0x0000000000017941 */ /* 0x000fea0003800000 */
.L_x_136:
[----:B------:R-:W-:Y:S01]  /*3d80*/  @!P5 IMAD R141, R141, R153, R164 ;  /* 0x000000998d8dd224 */ /* 0x000fe200078e02a4 */
[----:B------:R-:W-:Y:S04]  /*3d90*/  BSSY B1, `(.L_x_138) ;  /* 0x0000006000017945 */ /* 0x000fe80003800000 */
[----:B------:R0:W-:Y:S01]  /*3da0*/  @!P5 STG.E.U8 desc[UR36][R158.64+0x69], R141 ;  /* 0x0000698d9e00d986 */ /* 0x0001e2000c101124 */
[----:B------:R-:W-:Y:S05]  /*3db0*/  @P2 BRA `(.L_x_139) ;  /* 0x00000000000c2947 */ /* 0x000fea0003800000 */
[----:B--2---:R-:W3:Y:S02]  /*3dc0*/  LDG.E.U8 R155, desc[UR36][R162.64+0x68] ;  /* 0x00006824a29b7981 */ /* 0x004ee4000c1e1100 */
[----:B---3--:R-:W-:-:S05]  /*3dd0*/  PRMT R89, R155, 0x8880, RZ ;  /* 0x000088809b597816 */ /* 0x008fca00000000ff */
[----:B------:R-:W-:-:S07]  /*3de0*/  IMAD R164, R89, R154, RZ ;  /* 0x0000009a59a47224 */ /* 0x000fce00078e02ff */
.L_x_139:
[----:B------:R-:W-:Y:S05]  /*3df0*/  BSYNC B1 ;  /* 0x0000000000017941 */ /* 0x000fea0003800000 */
.L_x_138:
        /* <DEDUP_REMOVED lines=11> */
.L_x_141:
[----:B------:R-:W-:Y:S05]  /*3eb0*/  BSYNC B1 ;  /* 0x0000000000017941 */ /* 0x000fea0003800000 */
.L_x_140:
[----:B------:R-:W-:Y:S01]  /*3ec0*/  @!P4 IMAD R143, R143, R153, R164 ;  /* 0x000000998f8fc224 */ /* 0x000fe200078e02a4 */
[----:B------:R-:W-:Y:S04]  /*3ed0*/  BSSY B1, `(.L_x_142) ;  /* 0x0000006000017945 */ /* 0x000fe80003800000 */
[----:B------:R0:W-:Y:S01]  /*3ee0*/  @!P4 STG.E.U8 desc[UR36][R8.64+0x69], R143 ;  /* 0x0000698f0800c986 */ /* 0x0001e2000c101124 */
[----:B------:R-:W-:Y:S05]  /*3ef0*/  @P3 BRA `(.L_x_143) ;  /* 0x00000000000c3947 */ /* 0x000fea0003800000 */
[----:B--2---:R-:W3:Y:S02]  /*3f00*/  LDG.E.U8 R155, desc[UR36][R22.64+0x70] ;  /* 0x00007024169b7981 */ /* 0x004ee4000c1e1100 */
[----:B---3--:R-:W-:-:S05]  /*3f10*/  PRMT R89, R155, 0x8880, RZ ;  /* 0x000088809b597816 */ /* 0x008fca00000000ff */
[----:B------:R-:W-:-:S07]  /*3f20*/  IMAD R164, R89, R154, RZ ;  /* 0x0000009a59a47224 */ /* 0x000fce00078e02ff */
.L_x_143:
[----:B------:R-:W-:Y:S05]  /*3f30*/  BSYNC B1 ;  /* 0x0000000000017941 */ /* 0x000fea0003800000 */
.L_x_142:
[----:B---3--:R-:W-:Y:S01]  /*3f40*/  @!P3 IMAD R89, R144, R153, R164 ;  /* 0x000000999059b224 */ /* 0x008fe200078e02a4 */
[----:B------:R-:W-:Y:S04]  /*3f50*/  BSSY B1, `(.L_x_144) ;  /* 0x0000006000017945 */ /* 0x000fe80003800000 */
[----:B------:R3:W-:Y:S01]  /*3f60*/  @!P3 STG.E.U8 desc[UR36][R158.64+0x70], R89 ;  /* 0x000070599e00b986 */ /* 0x0007e2000c101124 */
[----:B------:R-:W-:Y:S05]  /*3f70*/  @P5 BRA `(.L_x_145) ;  /* 0x00000000000c5947 */ /* 0x000fea0003800000 */
[----:B--2---:R-:W3:Y:S02]  /*3f80*/  LDG.E.U8 R155, desc[UR36][R22.64+0x71] ;  /* 0x00007124169b7981 */ /* 0x004ee4000c1e1100 */
[----:B---3--:R-:W-:-:S05]  /*3f90*/  PRMT R89, R155, 0x8880, RZ ;  /* 0x000088809b597816 */ /* 0x008fca00000000ff */
[----:B------:R-:W-:-:S07]  /*3fa0*/  IMAD R164, R89, R154, RZ ;  /* 0x0000009a59a47224 */ /* 0x000fce00078e02ff */
.L_x_145:
[----:B------:R-:W-:Y:S05]  /*3fb0*/  BSYNC B1 ;  /* 0x0000000000017941 */ /* 0x000fea0003800000 */
.L_x_144:
[----:B------:R-:W-:Y:S01]  /*3fc0*/  @!P5 IMAD R145, R145, R153, R164 ;  /* 0x000000999191d224 */ /* 0x000fe200078e02a4 */
[----:B------:R-:W-:Y:S04]  /*3fd0*/  BSSY B1, `(.L_x_146) ;  /* 0x0000006000017945 */ /* 0x000fe80003800000 */
[----:B------:R0:W-:Y:S01]  /*3fe0*/  @!P5 STG.E.U8 desc[UR36][R158.64+0x71], R145 ;  /* 0x000071919e00d986 */ /* 0x0001e2000c101124 */
[----:B------:R-:W-:Y:S05]  /*3ff0*/  @P2 BRA `(.L_x_147) ;  /* 0x00000000000c2947 */ /* 0x000fea0003800000 */
[----:B--2---:R-:W3:Y:S02]  /*4000*/  LDG.E.U8 R155, desc[UR36][R162.64+0x70] ;  /* 0x00007024a29b7981 */ /* 0x004ee4000c1e1100 */
[----:B---3--:R-:W-:-:S05]  /*4010*/  PRMT R89, R155, 0x8880, RZ ;  /* 0x000088809b597816 */ /* 0x008fca00000000ff */
[----:B------:R-:W-:-:S07]  /*4020*/  IMAD R164, R89, R154, RZ ;  /* 0x0000009a59a47224 */ /* 0x000fce00078e02ff */
.L_x_147:
[----:B------:R-:W-:Y:S05]  /*4030*/  BSYNC B1 ;  /* 0x0000000000017941 */ /* 0x000fea0003800000 */
.L_x_146:
[C---:B------:R-:W-:Y:S01]  /*4040*/  ISETP.LT.OR P4, PT, R3.reuse, 0x72, !P1 ;  /* 0x000000720300780c */ /* 0x040fe20004f81670 */
[----:B---3--:R-:W-:Y:S01]  /*4050*/  @!P2 IMAD R89, R146, R153, R164 ;  /* 0x000000999259a224 */ /* 0x008fe200078e02a4 */
[----:B------:R-:W-:Y:S01]  /*4060*/  BSSY B1, `(.L_x_148) ;  /* 0x000000b000017945 */ /* 0x000fe20003800000 */
[----:B------:R-:W-:Y:S02]  /*4070*/  ISETP.LT.OR P3, PT, R3, 0x79, !P0 ;  /* 0x000000790300780c */ /* 0x000fe40004761670 */
[----:B------:R-:W-:Y:S01]  /*4080*/  IADD3 R165, P5, R165, 0x80, RZ ;  /* 0x00000080a5a57810 */ /* 0x000fe20007fbe0ff */
[----:B------:R3:W-:Y:S01]  /*4090*/  @!P2 STG.E.U8 desc[UR36][R8.64+0x70], R89 ;  /* 0x000070590800a986 */ /* 0x0007e2000c101124 */
[C---:B------:R-:W-:Y:S02]  /*40a0*/  ISETP.LT.OR P2, PT, R3.reuse, 0x79, !P1 ;  /* 0x000000790300780c */ /* 0x040fe40004f41670 */
[C---:B------:R-:W-:Y:S02]  /*40b0*/  ISETP.LT.OR P0, PT, R3.reuse, 0x7a, !P0 ;  /* 0x0000007a0300780c */ /* 0x040fe40004701670 */
[----:B------:R-:W-:-:S02]  /*40c0*/  ISETP.LT.OR P1, PT, R3, 0x7a, !P1 ;  /* 0x0000007a0300780c */ /* 0x000fc40004f21670 */
[----:B------:R-:W-:Y:S11]  /*40d0*/  @P4 BRA `(.L_x_149) ;  /* 0x00000000000c4947 */ /* 0x000ff60003800000 */
[----:B--2---:R-:W3:Y:S02]  /*40e0*/  LDG.E.U8 R155, desc[UR36][R162.64+0x71] ;  /* 0x00007124a29b7981 */ /* 0x004ee4000c1e1100 */
[----:B---3--:R-:W-:-:S05]  /*40f0*/  PRMT R89, R155, 0x8880, RZ ;  /* 0x000088809b597816 */ /* 0x008fca00000000ff */
[----:B------:R-:W-:-:S07]  /*4100*/  IMAD R164, R89, R154, RZ ;  /* 0x0000009a59a47224 */ /* 0x000fce00078e02ff */
.L_x_149:
[----:B------:R-:W-:Y:S05]  /*4110*/  BSYNC B1 ;  /* 0x0000000000017941 */ /* 0x000fea0003800000 */
.L_x_148:
[----:B------:R-:W-:Y:S01]  /*4120*/  @!P4 IMAD R147, R147, R153, R164 ;  /* 0x000000999393c224 */ /* 0x000fe200078e02a4 */
[----:B------:R-:W-:Y:S04]  /*4130*/  BSSY B1, `(.L_x_150) ;  /* 0x0000006000017945 */ /* 0x000fe80003800000 */
[----:B------:R0:W-:Y:S01]  /*4140*/  @!P4 STG.E.U8 desc[UR36][R8.64+0x71], R147 ;  /* 0x000071930800c986 */ /* 0x0001e2000c101124 */
[----:B------:R-:W-:Y:S05]  /*4150*/  @P3 BRA `(.L_x_151) ;  /* 0x00000000000c3947 */ /* 0x000fea0003800000 */
[----:B--2---:R-:W3:Y:S02]  /*4160*/  LDG.E.U8 R155, desc[UR36][R22.64+0x78] ;  /* 0x00007824169b7981 */ /* 0x004ee4000c1e1100 */
[----:B---3--:R-:W-:-:S05]  /*4170*/  PRMT R89, R155, 0x8880, RZ ;  /* 0x000088809b597816 */ /* 0x008fca00000000ff */
[----:B------:R-:W-:-:S07]  /*4180*/  IMAD R164, R89, R154, RZ ;  /* 0x0000009a59a47224 */ /* 0x000fce00078e02ff */
.L_x_151:
[----:B------:R-:W-:Y:S05]  /*4190*/  BSYNC B1 ;  /* 0x0000000000017941 */ /* 0x000fea0003800000 */
.L_x_150:
[----:B---3--:R-:W-:Y:S01]  /*41a0*/  @!P3 IMAD R89, R148, R153, R164 ;  /* 0x000000999459b224 */ /* 0x008fe200078e02a4 */
[----:B------:R-:W-:Y:S01]  /*41b0*/  BSSY B1, `(.L_x_152) ;  /* 0x0000007000017945 */ /* 0x000fe20003800000 */
[----:B----4-:R-:W-:-:S03]  /*41c0*/  IMAD.X R91, RZ, RZ, R5, P5 ;  /* 0x000000ffff5b7224 */ /* 0x010fc600028e0605 */
[----:B------:R3:W-:Y:S01]  /*41d0*/  @!P3 STG.E.U8 desc[UR36][R158.64+0x78], R89 ;  /* 0x000078599e00b986 */ /* 0x0007e2000c101124 */
[----:B------:R-:W-:Y:S05]  /*41e0*/  @P0 BRA `(.L_x_153) ;  /* 0x00000000000c0947 */ /* 0x000fea0003800000 */
[----:B--2---:R-:W2:Y:S02]  /*41f0*/  LDG.E.U8 R155, desc[UR36][R22.64+0x79] ;  /* 0x00007924169b7981 */ /* 0x004ea4000c1e1100 */
[----:B--2---:R-:W-:-:S05]  /*4200*/  PRMT R5, R155, 0x8880, RZ ;  /* 0x000088809b057816 */ /* 0x004fca00000000ff */
[----:B------:R-:W-:-:S07]  /*4210*/  IMAD R164, R5, R154, RZ ;  /* 0x0000009a05a47224 */ /* 0x000fce00078e02ff */
.L_x_153:
[----:B------:R-:W-:Y:S05]  /*4220*/  BSYNC B1 ;  /* 0x0000000000017941 */ /* 0x000fea0003800000 */
.L_x_152:
[----:B------:R-:W-:Y:S01]  /*4230*/  @!P0 IMAD R149, R149, R153, R164 ;  /* 0x0000009995958224 */ /* 0x000fe200078e02a4 */
[----:B------:R-:W-:Y:S01]  /*4240*/  BSSY B1, `(.L_x_154) ;  /* 0x0000007000017945 */ /* 0x000fe20003800000 */
[----:B------:R-:W-:-:S03]  /*4250*/  IMAD R4, R91, R156, RZ ;  /* 0x0000009c5b047224 */ /* 0x000fc600078e02ff */
[----:B------:R4:W-:Y:S01]  /*4260*/  @!P0 STG.E.U8 desc[UR36][R158.64+0x79], R149 ;  /* 0x000079959e008986 */ /* 0x0009e2000c101124 */
[----:B------:R-:W-:Y:S05]  /*4270*/  @P2 BRA `(.L_x_155) ;  /* 0x00000000000c2947 */ /* 0x000fea0003800000 */
[----:B--2---:R-:W2:Y:S02]  /*4280*/  LDG.E.U8 R155, desc[UR36][R162.64+0x78] ;  /* 0x00007824a29b7981 */ /* 0x004ea4000c1e1100 */
[----:B--2---:R-:W-:-:S05]  /*4290*/  PRMT R5, R155, 0x8880, RZ ;  /* 0x000088809b057816 */ /* 0x004fca00000000ff */
[----:B------:R-:W-:-:S07]  /*42a0*/  IMAD R164, R5, R154, RZ ;  /* 0x0000009a05a47224 */ /* 0x000fce00078e02ff */
.L_x_155:
[----:B------:R-:W-:Y:S05]  /*42b0*/  BSYNC B1 ;  /* 0x0000000000017941 */ /* 0x000fea0003800000 */
.L_x_154:
[----:B------:R-:W-:Y:S01]  /*42c0*/  @!P2 IMAD R5, R150, R153, R164 ;  /* 0x000000999605a224 */ /* 0x000fe200078e02a4 */
[----:B------:R-:W-:Y:S01]  /*42d0*/  BSSY B1, `(.L_x_156) ;  /* 0x0000009000017945 */ /* 0x000fe20003800000 */
[C---:B0-----:R-:W-:Y:S02]  /*42e0*/  IMAD R23, R165.reuse, R157, R4 ;  /* 0x0000009da5177224 */ /* 0x041fe400078e0204 */
[CC--:B------:R-:W-:Y:S01]  /*42f0*/  IMAD.WIDE.U32 R160, R165.reuse, R156.reuse, R160 ;  /* 0x0000009ca5a07225 */ /* 0x0c0fe200078e00a0 */
[----:B------:R0:W-:Y:S03]  /*4300*/  @!P2 STG.E.U8 desc[UR36][R8.64+0x78], R5 ;  /* 0x000078050800a986 */ /* 0x0001e6000c101124 */
[----:B------:R-:W-:Y:S01]  /*4310*/  IMAD.WIDE.U32 R156, R165, R156, R20 ;  /* 0x0000009ca59c7225 */ /* 0x000fe200078e0014 */
[----:B------:R-:W-:Y:S06]  /*4320*/  @P1 BRA `(.L_x_157) ;  /* 0x00000000000c1947 */ /* 0x000fec0003800000 */
[----:B--2---:R-:W0:Y:S02]  /*4330*/  LDG.E.U8 R155, desc[UR36][R162.64+0x79] ;  /* 0x00007924a29b7981 */ /* 0x004e24000c1e1100 */
[----:B0-----:R-:W-:-:S05]  /*4340*/  PRMT R5, R155, 0x8880, RZ ;  /* 0x000088809b057816 */ /* 0x001fca00000000ff */
[----:B------:R-:W-:-:S07]  /*4350*/  IMAD R164, R5, R154, RZ ;  /* 0x0000009a05a47224 */ /* 0x000fce00078e02ff */
.L_x_157:
[----:B------:R-:W-:Y:S05]  /*4360*/  BSYNC B1 ;  /* 0x0000000000017941 */ /* 0x000fea0003800000 */
.L_x_156:
[----:B------:R-:W-:Y:S01]  /*4370*/  @!P1 IMAD R151, R151, R153, R164 ;  /* 0x0000009997979224 */ /* 0x000fe200078e02a4 */
[----:B------:R-:W-:Y:S01]  /*4380*/  ISETP.GE.AND P2, PT, R0, 0x81, PT ;  /* 0x000000810000780c */ /* 0x000fe20003f46270 */
[----:B------:R-:W-:Y:S01]  /*4390*/  BSSY B1, `(.L_x_158) ;  /* 0x000000c000017945 */ /* 0x000fe20003800000 */
[----:B------:R-:W-:Y:S02]  /*43a0*/  IADD3 R4, P5, R156, R12, RZ ;  /* 0x0000000c9c047210 */ /* 0x000fe40007fbe0ff */
[----:B------:R1:W-:Y:S01]  /*43b0*/  @!P1 STG.E.U8 desc[UR36][R8.64+0x79], R151 ;  /* 0x0000799708009986 */ /* 0x0003e2000c101124 */
[----:B------:R-:W-:Y:S02]  /*43c0*/  ISETP.LT.OR P1, PT, R3, 0x1, !P2 ;  /* 0x000000010300780c */ /* 0x000fe40005721670 */
[----:B0-----:R-:W-:Y:S02]  /*43d0*/  IADD3.X R5, R13, R157, R23, P5, !PT ;  /* 0x0000009d0d057210 */ /* 0x001fe40002ffe417 */
[----:B------:R-:W-:-:S02]  /*43e0*/  ISETP.GE.AND P0, PT, R0, 0x89, PT ;  /* 0x000000890000780c */ /* 0x000fc40003f06270 */
[----:B------:R-:W-:Y:S02]  /*43f0*/  IADD3 R12, P4, P3, R14, R12, R160 ;  /* 0x0000000c0e0c7210 */ /* 0x000fe40007b9e0a0 */
[----:B------:R-:W-:-:S05]  /*4400*/  ISETP.LT.OR P5, PT, R3, 0x2, !P2 ;  /* 0x000000020300780c */ /* 0x000fca00057a1670 */
[----:B-1----:R-:W-:Y:S08]  /*4410*/  @P1 BRA `(.L_x_159) ;  /* 0x00000000000c1947 */ /* 0x002ff00003800000 */
[----:B--2---:R-:W2:Y:S02]  /*4420*/  LDG.E.U8 R155, desc[UR36][R4.64] ;  /* 0x00000024049b7981 */ /* 0x004ea4000c1e1100 */
[----:B--2---:R-:W-:-:S05]  /*4430*/  PRMT R9, R155, 0x8880, RZ ;  /* 0x000088809b097816 */ /* 0x004fca00000000ff */
[----:B------:R-:W-:-:S07]  /*4440*/  IMAD R164, R9, R154, RZ ;  /* 0x0000009a09a47224 */ /* 0x000fce00078e02ff */
.L_x_159:
[----:B------:R-:W-:Y:S05]  /*4450*/  BSYNC B1 ;  /* 0x0000000000017941 */ /* 0x000fea0003800000 */
.L_x_158:
[----:B------:R-:W-:Y:S01]  /*4460*/  @!P1 IMAD R9, R24, R153, R164 ;  /* 0x0000009918099224 */ /* 0x000fe200078e02a4 */
[----:B------:R-:W-:Y:S01]  /*4470*/  BSSY B1, `(.L_x_160) ;  /* 0x0000007000017945 */ /* 0x000fe20003800000 */
[----:B------:R-:W-:-:S03]  /*4480*/  IMAD.IADD R160, R23, 0x1, R161 ;  /* 0x0000000117a07824 */ /* 0x000fc600078e02a1 */
[----:B------:R0:W-:Y:S01]  /*4490*/  @!P1 STG.E.U8 desc[UR36][R6.64], R9 ;  /* 0x0000000906009986 */ /* 0x0001e2000c101124 */
[----:B------:R-:W-:Y:S05]  /*44a0*/  @P5 BRA `(.L_x_161) ;  /* 0x00000000000c5947 */ /* 0x000fea0003800000 */
[----:B--2---:R-:W0:Y:S02]  /*44b0*/  LDG.E.U8 R155, desc[UR36][R4.64+0x1] ;  /* 0x00000124049b7981 */ /* 0x004e24000c1e1100 */
[----:B0-----:R-:W-:-:S05]  /*44c0*/  PRMT R9, R155, 0x8880, RZ ;  /* 0x000088809b097816 */ /* 0x001fca00000000ff */
[----:B------:R-:W-:-:S07]  /*44d0*/  IMAD R164, R9, R154, RZ ;  /* 0x0000009a09a47224 */ /* 0x000fce00078e02ff */
.L_x_161:
[----:B------:R-:W-:Y:S05]  /*44e0*/  BSYNC B1 ;  /* 0x0000000000017941 */ /* 0x000fea0003800000 */
.L_x_160:
[----:B------:R-:W-:Y:S01]  /*44f0*/  ISETP.LT.OR P1, PT, R3, 0x1, !P0 ;  /* 0x000000010300780c */ /* 0x000fe20004721670 */
[----:B------:R-:W-:Y:S01]  /*4500*/  @!P5 IMAD R25, R25, R153, R164 ;  /* 0x000000991919d224 */ /* 0x000fe200078e02a4 */
[----:B------:R-:W-:Y:S01]  /*4510*/  BSSY B1, `(.L_x_162) ;  /* 0x000000a000017945 */ /* 0x000fe20003800000 */
[----:B------:R-:W-:Y:S02]  /*4520*/  IADD3.X R13, R21, R13, R160, P4, P3 ;  /* 0x0000000d150d7210 */ /* 0x000fe400027e64a0 */
[C---:B------:R-:W-:Y:S01]  /*4530*/  ISETP.LT.OR P4, PT, R3.reuse, 0x2, !P0 ;  /* 0x000000020300780c */ /* 0x040fe20004781670 */
[----:B------:R1:W-:Y:S01]  /*4540*/  @!P5 STG.E.U8 desc[UR36][R6.64+0x1], R25 ;  /* 0x000001190600d986 */ /* 0x0003e2000c101124 */
[C---:B------:R-:W-:Y:S02]  /*4550*/  ISETP.LT.OR P5, PT, R3.reuse, 0x9, !P2 ;  /* 0x000000090300780c */ /* 0x040fe400057a1670 */
[----:B------:R-:W-:-:S04]  /*4560*/  ISETP.LT.OR P3, PT, R3, 0xa, !P2 ;  /* 0x0000000a0300780c */ /* 0x000fc80005761670 */
[----:B------:R-:W-:Y:S09]  /*4570*/  @P1 BRA `(.L_x_163) ;  /* 0x00000000000c1947 */ /* 0x000ff20003800000 */
[----:B--2---:R-:W0:Y:S02]  /*4580*/  LDG.E.U8 R155, desc[UR36][R12.64] ;  /* 0x000000240c9b7981 */ /* 0x004e24000c1e1100 */
[----:B0-----:R-:W-:-:S05]  /*4590*/  PRMT R9, R155, 0x8880, RZ ;  /* 0x000088809b097816 */ /* 0x001fca00000000ff */
[----:B------:R-:W-:-:S07]  /*45a0*/  IMAD R164, R9, R154, RZ ;  /* 0x0000009a09a47224 */ /* 0x000fce00078e02ff */
.L_x_163:
[----:B------:R-:W-:Y:S05]  /*45b0*/  BSYNC B1 ;  /* 0x0000000000017941 */ /* 0x000fea0003800000 */
.L_x_162:
[----:B0-----:R-:W-:Y:S01]  /*45c0*/  @!P1 IMAD R9, R26, R153, R164 ;  /* 0x000000991a099224 */ /* 0x001fe200078e02a4 */
[----:B------:R-:W-:Y:S04]  /*45d0*/  BSSY B1, `(.L_x_164) ;  /* 0x0000006000017945 */ /* 0x000fe80003800000 */
[----:B------:R0:W-:Y:S01]  /*45e0*/  @!P1 STG.E.U8 desc[UR36][R10.64], R9 ;  /* 0x000000090a009986 */ /* 0x0001e2000c101124 */
[----:B------:R-:W-:Y:S05]  /*45f0*/  @P4 BRA `(.L_x_165) ;  /* 0x00000000000c4947 */ /* 0x000fea0003800000 */
[----:B--2---:R-:W0:Y:S02]  /*4600*/  LDG.E.U8 R155, desc[UR36][R12.64+0x1] ;  /* 0x000001240c9b7981 */ /* 0x004e24000c1e1100 */
[----:B0-----:R-:W-:-:S05]  /*4610*/  PRMT R9, R155, 0x8880, RZ ;  /* 0x000088809b097816 */ /* 0x001fca00000000ff */
[----:B------:R-:W-:-:S07]  /*4620*/  IMAD R164, R9, R154, RZ ;  /* 0x0000009a09a47224 */ /* 0x000fce00078e02ff */
.L_x_165:
[----:B------:R-:W-:Y:S05]  /*4630*/  BSYNC B1 ;  /* 0x0000000000017941 */ /* 0x000fea0003800000 */
.L_x_164:
[----:B------:R-:W-:Y:S01]  /*4640*/  @!P4 IMAD R27, R27, R153, R164 ;  /* 0x000000991b1bc224 */ /* 0x000fe200078e02a4 */
[----:B------:R-:W-:Y:S04]  /*4650*/  BSSY B1, `(.L_x_166) ;  /* 0x0000006000017945 */ /* 0x000fe80003800000 */
[----:B------:R0:W-:Y:S01]  /*4660*/  @!P4 STG.E.U8 desc[UR36][R10.64+0x1], R27 ;  /* 0x0000011b0a00c986 */ /* 0x0001e2000c101124 */
[----:B------:R-:W-:Y:S05]  /*4670*/  @P5 BRA `(.L_x_167) ;  /* 0x00000000000c5947 */ /* 0x000fea0003800000 */
[----:B--2---:R-:W0:Y:S02]  /*4680*/  LDG.E.U8 R155, desc[UR36][R4.64+0x8] ;  /* 0x00000824049b7981 */ /* 0x004e24000c1e1100 */
[----:B0-----:R-:W-:-:S05]  /*4690*/  PRMT R9, R155, 0x8880, RZ ;  /* 0x000088809b097816 */ /* 0x001fca00000000ff */
[----:B------:R-:W-:-:S07]  /*46a0*/  IMAD R164, R9, R154, RZ ;  /* 0x0000009a09a47224 */ /* 0x000fce00078e02ff */
.L_x_167:
[----:B------:R-:W-:Y:S05]  /*46b0*/  BSYNC B1 ;  /* 0x0000000000017941 */ /* 0x000fea0003800000 */
.L_x_166:
[----:B0-----:R-:W-:Y:S01]  /*46c0*/  @!P5 IMAD R9, R28, R153, R164 ;  /* 0x000000991c09d224 */ /* 0x001fe200078e02a4 */
[----:B------:R-:W-:Y:S04]  /*46d0*/  BSSY B1, `(.L_x_168) ;  /* 0x0000006000017945 */ /* 0x000fe80003800000 */
[----:B------:R0:W-:Y:S01]  /*46e0*/  @!P5 STG.E.U8 desc[UR36][R6.64+0x8], R9 ;  /* 0x000008090600d986 */ /* 0x0001e2000c101124 */
[----:B------:R-:W-:Y:S05]  /*46f0*/  @P3 BRA `(.L_x_169) ;  /* 0x00000000000c3947 */ /* 0x000fea0003800000 */
[----:B--2---:R-:W0:Y:S02]  /*4700*/  LDG.E.U8 R155, desc[UR36][R4.64+0x9] ;  /* 0x00000924049b7981 */ /* 0x004e24000c1e1100 */
[----:B0-----:R-:W-:-:S05]  /*4710*/  PRMT R9, R155, 0x8880, RZ ;  /* 0x000088809b097816 */ /* 0x001fca00000000ff */
[----:B------:R-:W-:-:S07]  /*4720*/  IMAD R164, R9, R154, RZ ;  /* 0x0000009a09a47224 */ /* 0x000fce00078e02ff */
.L_x_169:
[----:B------:R-:W-:Y:S05]  /*4730*/  BSYNC B1 ;  /* 0x0000000000017941 */ /* 0x000fea0003800000 */
.L_x_168:
[----:B------:R-:W-:Y:S01]  /*4740*/  ISETP.LT.OR P5, PT, R3, 0x9, !P0 ;  /* 0x000000090300780c */ /* 0x000fe200047a1670 */
[----:B------:R-:W-:Y:S01]  /*4750*/  @!P3 IMAD R29, R29, R153, R164 ;  /* 0x000000991d1db224 */ /* 0x000fe200078e02a4 */
[----:B------:R-:W-:Y:S01]  /*4760*/  BSSY B1, `(.L_x_170) ;  /* 0x0000009000017945 */ /* 0x000fe20003800000 */
[C---:B------:R-:W-:Y:S02]  /*4770*/  ISETP.LT.OR P4, PT, R3.reuse, 0xa, !P0 ;  /* 0x0000000a0300780c */ /* 0x040fe40004781670 */
[C---:B------:R-:W-:Y:S01]  /*4780*/  ISETP.LT.OR P1, PT, R3.reuse, 0x12, !P2 ;  /* 0x000000120300780c */ /* 0x040fe20005721670 */
[----:B------:R0:W-:Y:S01]  /*4790*/  @!P3 STG.E.U8 desc[UR36][R6.64+0x9], R29 ;  /* 0x0000091d0600b986 */ /* 0x0001e2000c101124 */
[----:B------:R-:W-:-:S06]  /*47a0*/  ISETP.LT.OR P3, PT, R3, 0x11, !P2 ;  /* 0x000000110300780c */ /* 0x000fcc0005761670 */
[----:B------:R-:W-:Y:S07]  /*47b0*/  @P5 BRA `(.L_x_171) ;  /* 0x00000000000c5947 */ /* 0x000fee0003800000 */
[----:B--2---:R-:W0:Y:S02]  /*47c0*/  LDG.E.U8 R155, desc[UR36][R12.64+0x8] ;  /* 0x000008240c9b7981 */ /* 0x004e24000c1e1100 */
[----:B0-----:R-:W-:-:S05]  /*47d0*/  PRMT R9, R155, 0x8880, RZ ;  /* 0x000088809b097816 */ /* 0x001fca00000000ff */
[----:B------:R-:W-:-:S07]  /*47e0*/  IMAD R164, R9, R154, RZ ;  /* 0x0000009a09a47224 */ /* 0x000fce00078e02ff */
.L_x_171:
[----:B------:R-:W-:Y:S05]  /*47f0*/  BSYNC B1 ;  /* 0x0000000000017941 */ /* 0x000fea0003800000 */
.L_x_170:
[----:B0-----:R-:W-:Y:S01]  /*4800*/  @!P5 IMAD R9, R30, R153, R164 ;  /* 0x000000991e09d224 */ /* 0x001fe200078e02a4 */
[----:B------:R-:W-:Y:S04]  /*4810*/  BSSY B1, `(.L_x_172) ;  /* 0x0000006000017945 */ /* 0x000fe80003800000 */
[----:B------:R0:W-:Y:S01]  /*4820*/  @!P5 STG.E.U8 desc[UR36][R10.64+0x8], R9 ;  /* 0x000008090a00d986 */ /* 0x0001e2000c101124 */
[----:B------:R-:W-:Y:S05]  /*4830*/  @P4 BRA `(.L_x_173) ;  /* 0x00000000000c4947 */ /* 0x000fea0003800000 */
[----:B--2---:R-:W0:Y:S02]  /*4840*/  LDG.E.U8 R155, desc[UR36][R12.64+0x9] ;  /* 0x000009240c9b7981 */ /* 0x004e24000c1e1100 */
[----:B0-----:R-:W-:-:S05]  /*4850*/  PRMT R9, R155, 0x8880, RZ ;  /* 0x000088809b097816 */ /* 0x001fca00000000ff */
[----:B------:R-:W-:-:S07]  /*4860*/  IMAD R164, R9, R154, RZ ;  /* 0x0000009a09a47224 */ /* 0x000fce00078e02ff */
.L_x_173:
[----:B------:R-:W-:Y:S05]  /*4870*/  BSYNC B1 ;  /* 0x0000000000017941 */ /* 0x000fea0003800000 */
.L_x_172:
[----:B------:R-:W-:Y:S01]  /*4880*/  @!P4 IMAD R31, R31, R153, R164 ;  /* 0x000000991f1fc224 */ /* 0x000fe200078e02a4 */
[----:B------:R-:W-:Y:S04]  /*4890*/  BSSY B1, `(.L_x_174) ;  /* 0x0000006000017945 */ /* 0x000fe80003800000 */
[----:B------:R0:W-:Y:S01]  /*48a0*/  @!P4 STG.E.U8 desc[UR36][R10.64+0x9], R31 ;  /* 0x0000091f0a00c986 */ /* 0x0001e2000c101124 */
[----:B------:R-:W-:Y:S05]  /*48b0*/  @P3 BRA `(.L_x_175) ;  /* 0x00000000000c3947 */ /* 0x000fea0003800000 */
[----:B--2---:R-:W0:Y:S02]  /*48c0*/  LDG.E.U8 R155, desc[UR36][R4.64+0x10] ;  /* 0x00001024049b7981 */ /* 0x004e24000c1e1100 */
[----:B0-----:R-:W-:-:S05]  /*48d0*/  PRMT R9, R155, 0x8880, RZ ;  /* 0x000088809b097816 */ /* 0x001fca00000000ff */
[----:B------:R-:W-:-:S07]  /*48e0*/  IMAD R164, R9, R154, RZ ;  /* 0x0000009a09a47224 */ /* 0x000fce00078e02ff */
.L_x_175:
[----:B------:R-:W-:Y:S05]  /*48f0*/  BSYNC B1 ;  /* 0x0000000000017941 */ /* 0x000fea0003800000 */
.L_x_174:
[----:B0-----:R-:W-:Y:S01]  /*4900*/  @!P3 IMAD R9, R32, R153, R164 ;  /* 0x000000992009b224 */ /* 0x001fe200078e02a4 */
[----:B------:R-:W-:Y:S04]  /*4910*/  BSSY B1, `(.L_x_176) ;  /* 0x0000006000017945 */ /* 0x000fe80003800000 */
[----:B------:R0:W-:Y:S01]  /*4920*/  @!P3 STG.E.U8 desc[UR36][R6.64+0x10], R9 ;  /* 0x000010090600b986 */ /* 0x0001e2000c101124 */
[----:B------:R-:W-:Y:S05]  /*4930*/  @P1 BRA `(.L_x_177) ;  /* 0x00000000000c1947 */ /* 0x000fea0003800000 */
[----:B--2---:R-:W0:Y:S02]  /*4940*/  LDG.E.U8 R155, desc[UR36][R4.64+0x11] ;  /* 0x00001124049b7981 */ /* 0x004e24000c1e1100 */
[----:B0-----:R-:W-:-:S05]  /*4950*/  PRMT R9, R155, 0x8880, RZ ;  /* 0x000088809b097816 */ /* 0x001fca00000000ff */
[----:B------:R-:W-:-:S07]  /*4960*/  IMAD R164, R9, R154, RZ ;  /* 0x0000009a09a47224 */ /* 0x000fce00078e02ff */
.L_x_177:
[----:B------:R-:W-:Y:S05]  /*4970*/  BSYNC B1 ;  /* 0x0000000000017941 */ /* 0x000fea0003800000 */
.L_x_176:
        /* <DEDUP_REMOVED lines=11> */
.L_x_179:
[----:B------:R-:W-:Y:S05]  /*4a30*/  BSYNC B1 ;  /* 0x0000000000017941 */ /* 0x000fea0003800000 */
.L_x_178:
[----:B0-----:R-:W-:Y:S01]  /*4a40*/  @!P4 IMAD R9, R34, R153, R164 ;  /* 0x000000992209c224 */ /* 0x001fe200078e02a4 */
[----:B------:R-:W-:Y:S04]  /*4a50*/  BSSY B1, `(.L_x_180) ;  /* 0x0000006000017945 */ /* 0x000fe80003800000 */
[----:B------:R0:W-:Y:S01]  /*4a60*/  @!P4 STG.E.U8 desc[UR36][R10.64+0x10], R9 ;  /* 0x000010090a00c986 */ /* 0x0001e2000c101124 */
[----:B------:R-:W-:Y:S05]  /*4a70*/  @P3 BRA `(.L_x_181) ;  /* 0x00000000000c3947 */ /* 0x000fea0003800000 */
[----:B--2---:R-:W0:Y:S02]  /*4a80*/  LDG.E.U8 R155, desc[UR36][R12.64+0x11] ;  /* 0x000011240c9b7981 */ /* 0x004e24000c1e1100 */
[----:B0-----:R-:W-:-:S05]  /*4a90*/  PRMT R9, R155, 0x8880, RZ ;  /* 0x000088809b097816 */ /* 0x001fca00000000ff */
[----:B------:R-:W-:-:S07]  /*4aa0*/  IMAD R164, R9, R154, RZ ;  /* 0x0000009a09a47224 */ /* 0x000fce00078e02ff */
.L_x_181:
[----:B------:R-:W-:Y:S05]  /*4ab0*/  BSYNC B1 ;  /* 0x0000000000017941 */ /* 0x000fea0003800000 */
.L_x_180:
[----:B------:R-:W-:Y:S01]  /*4ac0*/  @!P3 IMAD R35, R35, R153, R164 ;  /* 0x000000992323b224 */ /* 0x000fe200078e02a4 */
[----:B------:R-:W-:Y:S04]  /*4ad0*/  BSSY B1, `(.L_x_182) ;  /* 0x0000006000017945 */ /* 0x000fe80003800000 */
[----:B------:R0:W-:Y:S01]  /*4ae0*/  @!P3 STG.E.U8 desc[UR36][R10.64+0x11], R35 ;  /* 0x000011230a00b986 */ /* 0x0001e2000c101124 */
[----:B------:R-:W-:Y:S05]  /*4af0*/  @P5 BRA `(.L_x_183) ;  /* 0x00000000000c5947 */ /* 0x000fea0003800000 */
[----:B--2---:R-:W0:Y:S02]  /*4b00*/  LDG.E.U8 R155, desc[UR36][R4.64+0x18] ;  /* 0x00001824049b7981 */ /* 0x004e24000c1e1100 */
[----:B0-----:R-:W-:-:S05]  /*4b10*/  PRMT R9, R155, 0x8880, RZ ;  /* 0x000088809b097816 */ /* 0x001fca00000000ff */
[----:B------:R-:W-:-:S07]  /*4b20*/  IMAD R164, R9, R154, RZ ;  /* 0x0000009a09a47224 */ /* 0x000fce00078e02ff */
.L_x_183:
[----:B------:R-:W-:Y:S05]  /*4b30*/  BSYNC B1 ;  /* 0x0000000000017941 */ /* 0x000fea0003800000 */
.L_x_182:
[----:B0-----:R-:W-:Y:S01]  /*4b40*/  @!P5 IMAD R9, R36, R153, R164 ;  /* 0x000000992409d224 */ /* 0x001fe200078e02a4 */
[----:B------:R-:W-:Y:S04]  /*4b50*/  BSSY B1, `(.L_x_184) ;  /* 0x0000006000017945 */ /* 0x000fe80003800000 */
[----:B------:R0:W-:Y:S01]  /*4b60*/  @!P5 STG.E.U8 desc[UR36][R6.64+0x18], R9 ;  /* 0x000018090600d986 */ /* 0x0001e2000c101124 */
[----:B------:R-:W-:Y:S05]  /*4b70*/  @P1 BRA `(.L_x_185) ;  /* 0x00000000000c1947 */ /* 0x000fea0003800000 */
[----:B--2---:R-:W0:Y:S02]  /*4b80*/  LDG.E.U8 R155, desc[UR36][R4.64+0x19] ;  /* 0x00001924049b7981 */ /* 0x004e24000c1e1100 */
[----:B0-----:R-:W-:-:S05]  /*4b90*/  PRMT R9, R155, 0x8880, RZ ;  /* 0x000088809b097816 */ /* 0x001fca00000000ff */
[----:B------:R-:W-:-:S07]  /*4ba0*/  IMAD R164, R9, R154, RZ ;  /* 0x0000009a09a47224 */ /* 0x000fce00078e02ff */
.L_x_185:
[----:B------:R-:W-:Y:S05]  /*4bb0*/  BSYNC B1 ;  /* 0x0000000000017941 */ /* 0x000fea0003800000 */
.L_x_184:
        /* <DEDUP_REMOVED lines=11> */
.L_x_187:
[----:B------:R-:W-:Y:S05]  /*4c70*/  BSYNC B1 ;  /* 0x0000000000017941 */ /* 0x000fea0003800000 */
.L_x_186:
[----:B0-----:R-:W-:Y:S01]  /*4c80*/  @!P4 IMAD R9, R38, R153, R164 ;  /* 0x000000992609c224 */ /* 0x001fe200078e02a4 */
[----:B------:R-:W-:Y:S04]  /*4c90*/  BSSY B1, `(.L_x_188) ;  /* 0x0000006000017945 */ /* 0x000fe80003800000 */
[----:B------:R0:W-:Y:S01]  /*4ca0*/  @!P4 STG.E.U8 desc[UR36][R10.64+0x18], R9 ;  /* 0x000018090a00c986 */ /* 0x0001e2000c101124 */
[----:B------:R-:W-:Y:S05]  /*4cb0*/  @P3 BRA `(.L_x_189) ;  /* 0x00000000000c3947 */ /* 0x000fea0003800000 */
[----:B--2---:R-:W0:Y:S02]  /*4cc0*/  LDG.E.U8 R155, desc[UR36][R12.64+0x19] ;  /* 0x000019240c9b7981 */ /* 0x004e24000c1e1100 */
[----:B0-----:R-:W-:-:S05]  /*4cd0*/  PRMT R9, R155, 0x8880, RZ ;  /* 0x000088809b097816 */ /* 0x001fca00000000ff */
[----:B------:R-:W-:-:S07]  /*4ce0*/  IMAD R164, R9, R154, RZ ;  /* 0x0000009a09a47224 */ /* 0x000fce00078e02ff */
.L_x_189:
[----:B------:R-:W-:Y:S05]  /*4cf0*/  BSYNC B1 ;  /* 0x0000000000017941 */ /* 0x000fea0003800000 */
.L_x_188:
[----:B------:R-:W-:Y:S01]  /*4d00*/  @!P3 IMAD R39, R39, R153, R164 ;  /* 0x000000992727b224 */ /* 0x000fe200078e02a4 */
[----:B------:R-:W-:Y:S04]  /*4d10*/  BSSY B1, `(.L_x_190) ;  /* 0x0000006000017945 */ /* 0x000fe80003800000 */
[----:B------:R0:W-:Y:S01]  /*4d20*/  @!P3 STG.E.U8 desc[UR36][R10.64+0x19], R39 ;  /* 0x000019270a00b986 */ /* 0x0001e2000c101124 */
[----:B------:R-:W-:Y:S05]  /*4d30*/  @P5 BRA `(.L_x_191) ;  /* 0x00000000000c5947 */ /* 0x000fea0003800000 */
[----:B--2---:R-:W0:Y:S02]  /*4d40*/  LDG.E.U8 R155, desc[UR36][R4.64+0x20] ;  /* 0x00002024049b7981 */ /* 0x004e24000c1e1100 */
[----:B0-----:R-:W-:-:S05]  /*4d50*/  PRMT R9, R155, 0x8880, RZ ;  /* 0x000088809b097816 */ /* 0x001fca00000000ff */
[----:B------:R-:W-:-:S07]  /*4d60*/  IMAD R164, R9, R154, RZ ;  /* 0x0000009a09a47224 */ /* 0x000fce00078e02ff */
.L_x_191:
[----:B------:R-:W-:Y:S05]  /*4d70*/  BSYNC B1 ;  /* 0x0000000000017941 */ /* 0x000fea0003800000 */
.L_x_190:
[----:B0-----:R-:W-:Y:S01]  /*4d80*/  @!P5 IMAD R9, R40, R153, R164 ;  /* 0x000000992809d224 */ /* 0x001fe200078e02a4 */
[----:B------:R-:W-:Y:S04]  /*4d90*/  BSSY B1, `(.L_x_192) ;  /* 0x0000006000017945 */ /* 0x000fe80003800000 */
[----:B------:R0:W-:Y:S01]  /*4da0*/  @!P5 STG.E.U8 desc[UR36][R6.64+0x20], R9 ;  /* 0x000020090600d986 */ /* 0x0001e2000c101124 */
[----:B------:R-:W-:Y:S05]  /*4db0*/  @P1 BRA `(.L_x_193) ;  /* 0x00000000000c1947 */ /* 0x000fea0003800000 */
[----:B--2---:R-:W0:Y:S02]  /*4dc0*/  LDG.E.U8 R155, desc[UR36][R4.64+0x21] ;  /* 0x00002124049b7981 */ /* 0x004e24000c1e1100 */
[----:B0-----:R-:W-:-:S05]  /*4dd0*/  PRMT R9, R155, 0x8880, RZ ;  /* 0x000088809b097816 */ /* 0x001fca00000000ff */
[----:B------:R-:W-:-:S07]  /*4de0*/  IMAD R164, R9, R154, RZ ;  /* 0x0000009a09a47224 */ /* 0x000fce00078e02ff */
.L_x_193:
[----:B------:R-:W-:Y:S05]  /*4df0*/  BSYNC B1 ;  /* 0x0000000000017941 */ /* 0x000fea0003800000 */
.L_x_192:
        /* <DEDUP_REMOVED lines=11> */
.L_x_195:
[----:B------:R-:W-:Y:S05]  /*4eb0*/  BSYNC B1 ;  /* 0x0000000000017941 */ /* 0x000fea0003800000 */
.L_x_194:
[----:B0-----:R-:W-:Y:S01]  /*4ec0*/  @!P4 IMAD R9, R42, R153, R164 ;  /* 0x000000992a09c224 */ /* 0x001fe200078e02a4 */
[----:B------:R-:W-:Y:S04]  /*4ed0*/  BSSY B1, `(.L_x_196) ;  /* 0x0000006000017945 */ /* 0x000fe80003800000 */
[----:B------:R0:W-:Y:S01]  /*4ee0*/  @!P4 STG.E.U8 desc[UR36][R10.64+0x20], R9 ;  /* 0x000020090a00c986 */ /* 0x0001e2000c101124 */
[----:B------:R-:W-:Y:S05]  /*4ef0*/  @P3 BRA `(.L_x_197) ;  /* 0x00000000000c3947 */ /* 0x000fea0003800000 */
[----:B--2---:R-:W0:Y:S02]  /*4f00*/  LDG.E.U8 R155, desc[UR36][R12.64+0x21] ;  /* 0x000021240c9b7981 */ /* 0x004e24000c1e1100 */
[----:B0-----:R-:W-:-:S05]  /*4f10*/  PRMT R9, R155, 0x8880, RZ ;  /* 0x000088809b097816 */ /* 0x001fca00000000ff */
[----:B------:R-:W-:-:S07]  /*4f20*/  IMAD R164, R9, R154, RZ ;  /* 0x0000009a09a47224 */ /* 0x000fce00078e02ff */
.L_x_197:
[----:B------:R-:W-:Y:S05]  /*4f30*/  BSYNC B1 ;  /* 0x0000000000017941 */ /* 0x000fea0003800000 */
.L_x_196:
[----:B------:R-:W-:Y:S01]  /*4f40*/  @!P3 IMAD R43, R43, R153, R164 ;  /* 0x000000992b2bb224 */ /* 0x000fe200078e02a4 */
[----:B------:R-:W-:Y:S04]  /*4f50*/  BSSY B1, `(.L_x_198) ;  /* 0x0000006000017945 */ /* 0x000fe80003800000 */
[----:B------:R0:W-:Y:S01]  /*4f60*/  @!P3 STG.E.U8 desc[UR36][R10.64+0x21], R43 ;  /* 0x0000212b0a00b986 */ /* 0x0001e2000c101124 */
[----:B------:R-:W-:Y:S05]  /*4f70*/  @P5 BRA `(.L_x_199) ;  /* 0x00000000000c5947 */ /* 0x000fea0003800000 */
[----:B--2---:R-:W0:Y:S02]  /*4f80*/  LDG.E.U8 R155, desc[UR36][R4.64+0x28] ;  /* 0x00002824049b7981 */ /* 0x004e24000c1e1100 */
[----:B0-----:R-:W-:-:S05]  /*4f90*/  PRMT R9, R155, 0x8880, RZ ;  /* 0x000088809b097816 */ /* 0x001fca00000000ff */
[----:B------:R-:W-:-:S07]  /*4fa0*/  IMAD R164, R9, R154, RZ ;  /* 0x0000009a09a47224 */ /* 0x000fce00078e02ff */
.L_x_199:
[----:B------:R-:W-:Y:S05]  /*4fb0*/  BSYNC B1 ;  /* 0x0000000000017941 */ /* 0x000fea0003800000 */
.L_x_198:
[----:B0-----:R-:W-:Y:S01]  /*4fc0*/  @!P5 IMAD R9, R44, R153, R164 ;  /* 0x000000992c09d224 */ /* 0x001fe200078e02a4 */
[----:B------:R-:W-:Y:S04]  /*4fd0*/  BSSY B1, `(.L_x_200) ;  /* 0x0000006000017945 */ /* 0x000fe80003800000 */
[----:B------:R0:W-:Y:S01]  /*4fe0*/  @!P5 STG.E.U8 desc[UR36][R6.64+0x28], R9 ;  /* 0x000028090600d986 */ /* 0x0001e2000c101124 */
[----:B------:R-:W-:Y:S05]  /*4ff0*/  @P1 BRA `(.L_x_201) ;  /* 0x00000000000c1947 */ /* 0x000fea0003800000 */
[----:B--2---:R-:W0:Y:S02]  /*5000*/  LDG.E.U8 R155, desc[UR36][R4.64+0x29] ;  /* 0x00002924049b7981 */ /* 0x004e24000c1e1100 */
[----:B0-----:R-:W-:-:S05]  /*5010*/  PRMT R9, R155, 0x8880, RZ ;  /* 0x000088809b097816 */ /* 0x001fca00000000ff */
[----:B------:R-:W-:-:S07]  /*5020*/  IMAD R164, R9, R154, RZ ;  /* 0x0000009a09a47224 */ /* 0x000fce00078e02ff */
.L_x_201:
[----:B------:R-:W-:Y:S05]  /*5030*/  BSYNC B1 ;  /* 0x0000000000017941 */ /* 0x000fea0003800000 */
.L_x_200:
        /* <DEDUP_REMOVED lines=11> */
.L_x_203:
[----:B------:R-:W-:Y:S05]  /*50f0*/  BSYNC B1 ;  /* 0x0000000000017941 */ /* 0x000fea0003800000 */
.L_x_202:
[----:B0-----:R-:W-:Y:S01]  /*5100*/  @!P4 IMAD R9, R46, R153, R164 ;  /* 0x000000992e09c224 */ /* 0x001fe200078e02a4 */
[----:B------:R-:W-:Y:S04]  /*5110*/  BSSY B1, `(.L_x_204) ;  /* 0x0000006000017945 */ /* 0x000fe80003800000 */
[----:B------:R0:W-:Y:S01]  /*5120*/  @!P4 STG.E.U8 desc[UR36][R10.64+0x28], R9 ;  /* 0x000028090a00c986 */ /* 0x0001e2000c101124 */
[----:B------:R-:W-:Y:S05]  /*5130*/  @P3 BRA `(.L_x_205) ;  /* 0x00000000000c3947 */ /* 0x000fea0003800000 */
[----:B--2---:R-:W0:Y:S02]  /*5140*/  LDG.E.U8 R155, desc[UR36][R12.64+0x29] ;  /* 0x000029240c9b7981 */ /* 0x004e24000c1e1100 */
[----:B0-----:R-:W-:-:S05]  /*5150*/  PRMT R9, R155, 0x8880, RZ ;  /* 0x000088809b097816 */ /* 0x001fca00000000ff */
[----:B------:R-:W-:-:S07]  /*5160*/  IMAD R164, R9, R154, RZ ;  /* 0x0000009a09a47224 */ /* 0x000fce00078e02ff */
.L_x_205:
[----:B------:R-:W-:Y:S05]  /*5170*/  BSYNC B1 ;  /* 0x0000000000017941 */ /* 0x000fea0003800000 */
.L_x_204:
[----:B------:R-:W-:Y:S01]  /*5180*/  @!P3 IMAD R47, R47, R153, R164 ;  /* 0x000000992f2fb224 */ /* 0x000fe200078e02a4 */
[----:B------:R-:W-:Y:S04]  /*5190*/  BSSY B1, `(.L_x_206) ;  /* 0x0000006000017945 */ /* 0x000fe80003800000 */
[----:B------:R0:W-:Y:S01]  /*51a0*/  @!P3 STG.E.U8 desc[UR36][R10.64+0x29], R47 ;  /* 0x0000292f0a00b986 */ /* 0x0001e2000c101124 */
[----:B------:R-:W-:Y:S05]  /*51b0*/  @P5 BRA `(.L_x_207) ;  /* 0x00000000000c5947 */ /* 0x000fea0003800000 */
[----:B--2---:R-:W0:Y:S02]  /*51c0*/  LDG.E.U8 R155, desc[UR36][R4.64+0x30] ;  /* 0x00003024049b7981 */ /* 0x004e24000c1e1100 */
[----:B0-----:R-:W-:-:S05]  /*51d0*/  PRMT R9, R155, 0x8880, RZ ;  /* 0x000088809b097816 */ /* 0x001fca00000000ff */
[----:B------:R-:W-:-:S07]  /*51e0*/  IMAD R164, R9, R154, RZ ;  /* 0x0000009a09a47224 */ /* 0x000fce00078e02ff */
.L_x_207:
[----:B------:R-:W-:Y:S05]  /*51f0*/  BSYNC B1 ;  /* 0x0000000000017941 */ /* 0x000fea0003800000 */
.L_x_206:
[----:B0-----:R-:W-:Y:S01]  /*5200*/  @!P5 IMAD R9, R48, R153, R164 ;  /* 0x000000993009d224 */ /* 0x001fe200078e02a4 */
[----:B------:R-:W-:Y:S04]  /*5210*/  BSSY B1, `(.L_x_208) ;  /* 0x0000006000017945 */ /* 0x000fe80003800000 */
[----:B------:R0:W-:Y:S01]  /*5220*/  @!P5 STG.E.U8 desc[UR36][R6.64+0x30], R9 ;  /* 0x000030090600d986 */ /* 0x0001e2000c101124 */
[----:B------:R-:W-:Y:S05]  /*5230*/  @P1 BRA `(.L_x_209) ;  /* 0x00000000000c1947 */ /* 0x000fea0003800000 */
[----:B--2---:R-:W0:Y:S02]  /*5240*/  LDG.E.U8 R155, desc[UR36][R4.64+0x31] ;  /* 0x00003124049b7981 */ /* 0x004e24000c1e1100 */
[----:B0-----:R-:W-:-:S05]  /*5250*/  PRMT R9, R155, 0x8880, RZ ;  /* 0x000088809b097816 */ /* 0x001fca00000000ff */
[----:B------:R-:W-:-:S07]  /*5260*/  IMAD R164, R9, R154, RZ ;  /* 0x0000009a09a47224 */ /* 0x000fce00078e02ff */
.L_x_209:
[----:B------:R-:W-:Y:S05]  /*5270*/  BSYNC B1 ;  /* 0x0000000000017941 */ /* 0x000fea0003800000 */
.L_x_208:
        /* <DEDUP_REMOVED lines=11> */
.L_x_211:
[----:B------:R-:W-:Y:S05]  /*5330*/  BSYNC B1 ;  /* 0x0000000000017941 */ /* 0x000fea0003800000 */
.L_x_210:
[----:B0-----:R-:W-:Y:S01]  /*5340*/  @!P4 IMAD R9, R50, R153, R164 ;  /* 0x000000993209c224 */ /* 0x001fe200078e02a4 */
[----:B------:R-:W-:Y:S04]  /*5350*/  BSSY B1, `(.L_x_212) ;  /* 0x0000006000017945 */ /* 0x000fe80003800000 */
[----:B------:R0:W-:Y:S01]  /*5360*/  @!P4 STG.E.U8 desc[UR36][R10.64+0x30], R9 ;  /* 0x000030090a00c986 */ /* 0x0001e2000c101124 */
[----:B------:R-:W-:Y:S05]  /*5370*/  @P3 BRA `(.L_x_213) ;  /* 0x00000000000c3947 */ /* 0x000fea0003800000 */
[----:B--2---:R-:W0:Y:S02]  /*5380*/  LDG.E.U8 R155, desc[UR36][R12.64+0x31] ;  /* 0x000031240c9b7981 */ /* 0x004e24000c1e1100 */
[----:B0-----:R-:W-:-:S05]  /*5390*/  PRMT R9, R155, 0x8880, RZ ;  /* 0x000088809b097816 */ /* 0x001fca00000000ff */
[----:B------:R-:W-:-:S07]  /*53a0*/  IMAD R164, R9, R154, RZ ;  /* 0x0000009a09a47224 */ /* 0x000fce00078e02ff */
.L_x_213:
[----:B------:R-:W-:Y:S05]  /*53b0*/  BSYNC B1 ;  /* 0x0000000000017941 */ /* 0x000fea0003800000 */
.L_x_212:
[----:B------:R-:W-:Y:S01]  /*53c0*/  @!P3 IMAD R51, R51, R153, R164 ;  /* 0x000000993333b224 */ /* 0x000fe200078e02a4 */
[----:B------:R-:W-:Y:S04]  /*53d0*/  BSSY B1, `(.L_x_214) ;  /* 0x0000006000017945 */ /* 0x000fe80003800000 */
[----:B------:R0:W-:Y:S01]  /*53e0*/  @!P3 STG.E.U8 desc[UR36][R10.64+0x31], R51 ;  /* 0x000031330a00b986 */ /* 0x0001e2000c101124 */
[----:B------:R-:W-:Y:S05]  /*53f0*/  @P5 BRA `(.L_x_215) ;  /* 0x00000000000c5947 */ /* 0x000fea0003800000 */
[----:B--2---:R-:W0:Y:S02]  /*5400*/  LDG.E.U8 R155, desc[UR36][R4.64+0x38] ;  /* 0x00003824049b7981 */ /* 0x004e24000c1e1100 */
[----:B0-----:R-:W-:-:S05]  /*5410*/  PRMT R9, R155, 0x8880, RZ ;  /* 0x000088809b097816 */ /* 0x001fca00000000ff */
[----:B------:R-:W-:-:S07]  /*5420*/  IMAD R164, R9, R154, RZ ;  /* 0x0000009a09a47224 */ /* 0x000fce00078e02ff */
.L_x_215:
[----:B------:R-:W-:Y:S05]  /*5430*/  BSYNC B1 ;  /* 0x0000000000017941 */ /* 0x000fea0003800000 */
.L_x_214:
[----:B0-----:R-:W-:Y:S01]  /*5440*/  @!P5 IMAD R9, R52, R153, R164 ;  /* 0x000000993409d224 */ /* 0x001fe200078e02a4 */
[----:B------:R-:W-:Y:S04]  /*5450*/  BSSY B1, `(.L_x_216) ;  /* 0x0000006000017945 */ /* 0x000fe80003800000 */
[----:B------:R0:W-:Y:S01]  /*5460*/  @!P5 STG.E.U8 desc[UR36][R6.64+0x38], R9 ;  /* 0x000038090600d986 */ /* 0x0001e2000c101124 */
[----:B------:R-:W-:Y:S05]  /*5470*/  @P1 BRA `(.L_x_217) ;  /* 0x00000000000c1947 */ /* 0x000fea0003800000 */
[----:B--2---:R-:W0:Y:S02]  /*5480*/  LDG.E.U8 R155, desc[UR36][R4.64+0x39] ;  /* 0x00003924049b7981 */ /* 0x004e24000c1e1100 */
[----:B0-----:R-:W-:-:S05]  /*5490*/  PRMT R9, R155, 0x8880, RZ ;  /* 0x000088809b097816 */ /* 0x001fca00000000ff */
[----:B------:R-:W-:-:S07]  /*54a0*/  IMAD R164, R9, R154, RZ ;  /* 0x0000009a09a47224 */ /* 0x000fce00078e02ff */
.L_x_217:
[----:B------:R-:W-:Y:S05]  /*54b0*/  BSYNC B1 ;  /* 0x0000000000017941 */ /* 0x000fea0003800000 */
.L_x_216:
        /* <DEDUP_REMOVED lines=11> */
.L_x_219:
[----:B------:R-:W-:Y:S05]  /*5570*/  BSYNC B1 ;  /* 0x0000000000017941 */ /* 0x000fea0003800000 */
.L_x_218:
[----:B0-----:R-:W-:Y:S01]  /*5580*/  @!P4 IMAD R9, R54, R153, R164 ;  /* 0x000000993609c224 */ /* 0x001fe200078e02a4 */
[----:B------:R-:W-:Y:S04]  /*5590*/  BSSY B1, `(.L_x_220) ;  /* 0x0000006000017945 */ /* 0x000fe80003800000 */
[----:B------:R0:W-:Y:S01]  /*55a0*/  @!P4 STG.E.U8 desc[UR36][R10.64+0x38], R9 ;  /* 0x000038090a00c986 */ /* 0x0001e2000c101124 */
[----:B------:R-:W-:Y:S05]  /*55b0*/  @P3 BRA `(.L_x_221) ;  /* 0x00000000000c3947 */ /* 0x000fea0003800000 */
[----:B--2---:R-:W0:Y:S02]  /*55c0*/  LDG.E.U8 R155, desc[UR36][R12.64+0x39] ;  /* 0x000039240c9b7981 */ /* 0x004e24000c1e1100 */
[----:B0-----:R-:W-:-:S05]  /*55d0*/  PRMT R9, R155, 0x8880, RZ ;  /* 0x000088809b097816 */ /* 0x001fca00000000ff */
[----:B------:R-:W-:-:S07]  /*55e0*/  IMAD R164, R9, R154, RZ ;  /* 0x0000009a09a47224 */ /* 0x000fce00078e02ff */
.L_x_221:
[----:B------:R-:W-:Y:S05]  /*55f0*/  BSYNC B1 ;  /* 0x0000000000017941 */ /* 0x000fea0003800000 */
.L_x_220:
[----:B------:R-:W-:Y:S01]  /*5600*/  @!P3 IMAD R55, R55, R153, R164 ;  /* 0x000000993737b224 */ /* 0x000fe200078e02a4 */
[----:B------:R-:W-:Y:S04]  /*5610*/  BSSY B1, `(.L_x_222) ;  /* 0x0000006000017945 */ /* 0x000fe80003800000 */
[----:B------:R0:W-:Y:S01]  /*5620*/  @!P3 STG.E.U8 desc[UR36][R10.64+0x39], R55 ;  /* 0x000039370a00b986 */ /* 0x0001e2000c101124 */
[----:B------:R-:W-:Y:S05]  /*5630*/  @P5 BRA `(.L_x_223) ;  /* 0x00000000000c5947 */ /* 0x000fea0003800000 */
[----:B--2---:R-:W0:Y:S02]  /*5640*/  LDG.E.U8 R155, desc[UR36][R4.64+0x40] ;  /* 0x00004024049b7981 */ /* 0x004e24000c1e1100 */
[----:B0-----:R-:W-:-:S05]  /*5650*/  PRMT R9, R155, 0x8880, RZ ;  /* 0x000088809b097816 */ /* 0x001fca00000000ff */
[----:B------:R-:W-:-:S07]  /*5660*/  IMAD R164, R9, R154, RZ ;  /* 0x0000009a09a47224 */ /* 0x000fce00078e02ff */
.L_x_223:
[----:B------:R-:W-:Y:S05]  /*5670*/  BSYNC B1 ;  /* 0x0000000000017941 */ /* 0x000fea0003800000 */
.L_x_222:
[----:B0-----:R-:W-:Y:S01]  /*5680*/  @!P5 IMAD R9, R56, R153, R164 ;  /* 0x000000993809d224 */ /* 0x001fe200078e02a4 */
[----:B------:R-:W-:Y:S04]  /*5690*/  BSSY B1, `(.L_x_224) ;  /* 0x0000006000017945 */ /* 0x000fe80003800000 */
[----:B------:R0:W-:Y:S01]  /*56a0*/  @!P5 STG.E.U8 desc[UR36][R6.64+0x40], R9 ;  /* 0x000040090600d986 */ /* 0x0001e2000c101124 */
[----:B------:R-:W-:Y:S05]  /*56b0*/  @P1 BRA `(.L_x_225) ;  /* 0x00000000000c1947 */ /* 0x000fea0003800000 */
[----:B--2---:R-:W0:Y:S02]  /*56c0*/  LDG.E.U8 R155, desc[UR36][R4.64+0x41] ;  /* 0x00004124049b7981 */ /* 0x004e24000c1e1100 */
[----:B0-----:R-:W-:-:S05]  /*56d0*/  PRMT R9, R155, 0x8880, RZ ;  /* 0x000088809b097816 */ /* 0x001fca00000000ff */
[----:B------:R-:W-:-:S07]  /*56e0*/  IMAD R164, R9, R154, RZ ;  /* 0x0000009a09a47224 */ /* 0x000fce00078e02ff */
.L_x_225:
[----:B------:R-:W-:Y:S05]  /*56f0*/  BSYNC B1 ;  /* 0x0000000000017941 */ /* 0x000fea0003800000 */
.L_x_224:
        /* <DEDUP_REMOVED lines=11> */
.L_x_227:
[----:B------:R-:W-:Y:S05]  /*57b0*/  BSYNC B1 ;  /* 0x0000000000017941 */ /* 0x000fea0003800000 */
.L_x_226:
[----:B0-----:R-:W-:Y:S01]  /*57c0*/  @!P4 IMAD R9, R58, R153, R164 ;  /* 0x000000993a09c224 */ /* 0x001fe200078e02a4 */
[----:B------:R-:W-:Y:S04]  /*57d0*/  BSSY B1, `(.L_x_228) ;  /* 0x0000006000017945 */ /* 0x000fe80003800000 */
[----:B------:R0:W-:Y:S01]  /*57e0*/  @!P4 STG.E.U8 desc[UR36][R10.64+0x40], R9 ;  /* 0x000040090a00c986 */ /* 0x0001e2000c101124 */
[----:B------:R-:W-:Y:S05]  /*57f0*/  @P3 BRA `(.L_x_229) ;  /* 0x00000000000c3947 */ /* 0x000fea0003800000 */
[----:B--2---:R-:W0:Y:S02]  /*5800*/  LDG.E.U8 R155, desc[UR36][R12.64+0x41] ;  /* 0x000041240c9b7981 */ /* 0x004e24000c1e1100 */
[----:B0-----:R-:W-:-:S05]  /*5810*/  PRMT R9, R155, 0x8880, RZ ;  /* 0x000088809b097816 */ /* 0x001fca00000000ff */
[----:B------:R-:W-:-:S07]  /*5820*/  IMAD R164, R9, R154, RZ ;  /* 0x0000009a09a47224 */ /* 0x000fce00078e02ff */
.L_x_229:
[----:B------:R-:W-:Y:S05]  /*5830*/  BSYNC B1 ;  /* 0x0000000000017941 */ /* 0x000fea0003800000 */
.L_x_228:
[----:B------:R-:W-:Y:S01]  /*5840*/  @!P3 IMAD R59, R59, R153, R164 ;  /* 0x000000993b3bb224 */ /* 0x000fe200078e02a4 */
[----:B------:R-:W-:Y:S04]  /*5850*/  BSSY B1, `(.L_x_230) ;  /* 0x0000006000017945 */ /* 0x000fe80003800000 */
[----:B------:R0:W-:Y:S01]  /*5860*/  @!P3 STG.E.U8 desc[UR36][R10.64+0x41], R59 ;  /* 0x0000413b0a00b986 */ /* 0x0001e2000c101124 */
[----:B------:R-:W-:Y:S05]  /*5870*/  @P5 BRA `(.L_x_231) ;  /* 0x00000000000c5947 */ /* 0x000fea0003800000 */
[----:B--2---:R-:W0:Y:S02]  /*5880*/  LDG.E.U8 R155, desc[UR36][R4.64+0x48] ;  /* 0x00004824049b7981 */ /* 0x004e24000c1e1100 */
[----:B0-----:R-:W-:-:S05]  /*5890*/  PRMT R9, R155, 0x8880, RZ ;  /* 0x000088809b097816 */ /* 0x001fca00000000ff */
[----:B------:R-:W-:-:S07]  /*58a0*/  IMAD R164, R9, R154, RZ ;  /* 0x0000009a09a47224 */ /* 0x000fce00078e02ff */
.L_x_231:
[----:B------:R-:W-:Y:S05]  /*58b0*/  BSYNC B1 ;  /* 0x0000000000017941 */ /* 0x000fea0003800000 */
.L_x_230:
[----:B0-----:R-:W-:Y:S01]  /*58c0*/  @!P5 IMAD R9, R60, R153, R164 ;  /* 0x000000993c09d224 */ /* 0x001fe200078e02a4 */
[----:B------:R-:W-:Y:S04]  /*58d0*/  BSSY B1, `(.L_x_232) ;  /* 0x0000006000017945 */ /* 0x000fe80003800000 */
[----:B------:R0:W-:Y:S01]  /*58e0*/  @!P5 STG.E.U8 desc[UR36][R6.64+0x48], R9 ;  /* 0x000048090600d986 */ /* 0x0001e2000c101124 */
[----:B------:R-:W-:Y:S05]  /*58f0*/  @P1 BRA `(.L_x_233) ;  /* 0x00000000000c1947 */ /* 0x000fea0003800000 */
[----:B--2---:R-:W0:Y:S02]  /*5900*/  LDG.E.U8 R155, desc[UR36][R4.64+0x49] ;  /* 0x00004924049b7981 */ /* 0x004e24000c1e1100 */
[----:B0-----:R-:W-:-:S05]  /*5910*/  PRMT R9, R155, 0x8880, RZ ;  /* 0x000088809b097816 */ /* 0x001fca00000000ff */
[----:B------:R-:W-:-:S07]  /*5920*/  IMAD R164, R9, R154, RZ ;  /* 0x0000009a09a47224 */ /* 0x000fce00078e02ff */
.L_x_233:
[----:B------:R-:W-:Y:S05]  /*5930*/  BSYNC B1 ;  /* 0x0000000000017941 */ /* 0x000fea0003800000 */
.L_x_232:
        /* <DEDUP_REMOVED lines=11> */
.L_x_235:
[----:B------:R-:W-:Y:S05]  /*59f0*/  BSYNC B1 ;  /* 0x0000000000017941 */ /* 0x000fea0003800000 */
.L_x_234:
[----:B0-----:R-:W-:Y:S01]  /*5a00*/  @!P4 IMAD R9, R62, R153, R164 ;  /* 0x000000993e09c224 */ /* 0x001fe200078e02a4 */
[----:B------:R-:W-:Y:S04]  /*5a10*/  BSSY B1, `(.L_x_236) ;  /* 0x0000006000017945 */ /* 0x000fe80003800000 */
[----:B------:R0:W-:Y:S01]  /*5a20*/  @!P4 STG.E.U8 desc[UR36][R10.64+0x48], R9 ;  /* 0x000048090a00c986 */ /* 0x0001e2000c101124 */
[----:B------:R-:W-:Y:S05]  /*5a30*/  @P3 BRA `(.L_x_237) ;  /* 0x00000000000c3947 */ /* 0x000fea0003800000 */
[----:B--2---:R-:W0:Y:S02]  /*5a40*/  LDG.E.U8 R155, desc[UR36][R12.64+0x49] ;  /* 0x000049240c9b7981 */ /* 0x004e24000c1e1100 */
[----:B0-----:R-:W-:-:S05]  /*5a50*/  PRMT R9, R155, 0x8880, RZ ;  /* 0x000088809b097816 */ /* 0x001fca00000000ff */
[----:B------:R-:W-:-:S07]  /*5a60*/  IMAD R164, R9, R154, RZ ;  /* 0x0000009a09a47224 */ /* 0x000fce00078e02ff */
.L_x_237:
[----:B------:R-:W-:Y:S05]  /*5a70*/  BSYNC B1 ;  /* 0x0000000000017941 */ /* 0x000fea0003800000 */
.L_x_236:
[----:B------:R-:W-:Y:S01]  /*5a80*/  @!P3 IMAD R63, R63, R153, R164 ;  /* 0x000000993f3fb224 */ /* 0x000fe200078e02a4 */
[----:B------:R-:W-:Y:S04]  /*5a90*/  BSSY B1, `(.L_x_238) ;  /* 0x0000006000017945 */ /* 0x000fe80003800000 */
[----:B------:R0:W-:Y:S01]  /*5aa0*/  @!P3 STG.E.U8 desc[UR36][R10.64+0x49], R63 ;  /* 0x0000493f0a00b986 */ /* 0x0001e2000c101124 */
[----:B------:R-:W-:Y:S05]  /*5ab0*/  @P5 BRA `(.L_x_239) ;  /* 0x00000000000c5947 */ /* 0x000fea0003800000 */
[----:B--2---:R-:W0:Y:S02]  /*5ac0*/  LDG.E.U8 R155, desc[UR36][R4.64+0x50] ;  /* 0x00005024049b7981 */ /* 0x004e24000c1e1100 */
[----:B0-----:R-:W-:-:S05]  /*5ad0*/  PRMT R9, R155, 0x8880, RZ ;  /* 0x000088809b097816 */ /* 0x001fca00000000ff */
[----:B------:R-:W-:-:S07]  /*5ae0*/  IMAD R164, R9, R154, RZ ;  /* 0x0000009a09a47224 */ /* 0x000fce00078e02ff */
.L_x_239:
[----:B------:R-:W-:Y:S05]  /*5af0*/  BSYNC B1 ;  /* 0x0000000000017941 */ /* 0x000fea0003800000 */
.L_x_238:
[----:B0-----:R-:W-:Y:S01]  /*5b00*/  @!P5 IMAD R9, R64, R153, R164 ;  /* 0x000000994009d224 */ /* 0x001fe200078e02a4 */
[----:B------:R-:W-:Y:S04]  /*5b10*/  BSSY B1, `(.L_x_240) ;  /* 0x0000006000017945 */ /* 0x000fe80003800000 */
[----:B------:R0:W-:Y:S01]  /*5b20*/  @!P5 STG.E.U8 desc[UR36][R6.64+0x50], R9 ;  /* 0x000050090600d986 */ /* 0x0001e2000c101124 */
[----:B------:R-:W-:Y:S05]  /*5b30*/  @P1 BRA `(.L_x_241) ;  /* 0x00000000000c1947 */ /* 0x000fea0003800000 */
[----:B--2---:R-:W0:Y:S02]  /*5b40*/  LDG.E.U8 R155, desc[UR36][R4.64+0x51] ;  /* 0x00005124049b7981 */ /* 0x004e24000c1e1100 */
[----:B0-----:R-:W-:-:S05]  /*5b50*/  PRMT R9, R155, 0x8880, RZ ;  /* 0x000088809b097816 */ /* 0x001fca00000000ff */
[----:B------:R-:W-:-:S07]  /*5b60*/  IMAD R164, R9, R154, RZ ;  /* 0x0000009a09a47224 */ /* 0x000fce00078e02ff */
.L_x_241:
[----:B------:R-:W-:Y:S05]  /*5b70*/  BSYNC B1 ;  /* 0x0000000000017941 */ /* 0x000fea0003800000 */
.L_x_240:
        /* <DEDUP_REMOVED lines=11> */
.L_x_243:
[----:B------:R-:W-:Y:S05]  /*5c30*/  BSYNC B1 ;  /* 0x0000000000017941 */ /* 0x000fea0003800000 */
.L_x_242:
[----:B0-----:R-:W-:Y:S01]  /*5c40*/  @!P4 IMAD R9, R66, R153, R164 ;  /* 0x000000994209c224 */ /* 0x001fe200078e02a4 */
[----:B------:R-:W-:Y:S04]  /*5c50*/  BSSY B1, `(.L_x_244) ;  /* 0x0000006000017945 */ /* 0x000fe80003800000 */
[----:B------:R0:W-:Y:S01]  /*5c60*/  @!P4 STG.E.U8 desc[UR36][R10.64+0x50], R9 ;  /* 0x000050090a00c986 */ /* 0x0001e2000c101124 */
[----:B------:R-:W-:Y:S05]  /*5c70*/  @P3 BRA `(.L_x_245) ;  /* 0x00000000000c3947 */ /* 0x000fea0003800000 */
[----:B--2---:R-:W0:Y:S02]  /*5c80*/  LDG.E.U8 R155, desc[UR36][R12.64+0x51] ;  /* 0x000051240c9b7981 */ /* 0x004e24000c1e1100 */
[----:B0-----:R-:W-:-:S05]  /*5c90*/  PRMT R9, R155, 0x8880, RZ ;  /* 0x000088809b097816 */ /* 0x001fca00000000ff */
[----:B------:R-:W-:-:S07]  /*5ca0*/  IMAD R164, R9, R154, RZ ;  /* 0x0000009a09a47224 */ /* 0x000fce00078e02ff */
.L_x_245:
[----:B------:R-:W-:Y:S05]  /*5cb0*/  BSYNC B1 ;  /* 0x0000000000017941 */ /* 0x000fea0003800000 */
.L_x_244:
[----:B------:R-:W-:Y:S01]  /*5cc0*/  @!P3 IMAD R67, R67, R153, R164 ;  /* 0x000000994343b224 */ /* 0x000fe200078e02a4 */
[----:B------:R-:W-:Y:S04]  /*5cd0*/  BSSY B1, `(.L_x_246) ;  /* 0x0000006000017945 */ /* 0x000fe80003800000 */
[----:B------:R0:W-:Y:S01]  /*5ce0*/  @!P3 STG.E.U8 desc[UR36][R10.64+0x51], R67 ;  /* 0x000051430a00b986 */ /* 0x0001e2000c101124 */
[----:B------:R-:W-:Y:S05]  /*5cf0*/  @P5 BRA `(.L_x_247) ;  /* 0x00000000000c5947 */ /* 0x000fea0003800000 */
[----:B--2---:R-:W0:Y:S02]  /*5d00*/  LDG.E.U8 R155, desc[UR36][R4.64+0x58] ;  /* 0x00005824049b7981 */ /* 0x004e24000c1e1100 */
[----:B0-----:R-:W-:-:S05]  /*5d10*/  PRMT R9, R155, 0x8880, RZ ;  /* 0x000088809b097816 */ /* 0x001fca00000000ff */
[----:B------:R-:W-:-:S07]  /*5d20*/  IMAD R164, R9, R154, RZ ;  /* 0x0000009a09a47224 */ /* 0x000fce00078e02ff */
.L_x_247:
[----:B------:R-:W-:Y:S05]  /*5d30*/  BSYNC B1 ;  /* 0x0000000000017941 */ /* 0x000fea0003800000 */
.L_x_246:
[----:B0-----:R-:W-:Y:S01]  /*5d40*/  @!P5 IMAD R9, R68, R153, R164 ;  /* 0x000000994409d224 */ /* 0x001fe200078e02a4 */
[----:B------:R-:W-:Y:S04]  /*5d50*/  BSSY B1, `(.L_x_248) ;  /* 0x0000006000017945 */ /* 0x000fe80003800000 */
[----:B------:R0:W-:Y:S01]  /*5d60*/  @!P5 STG.E.U8 desc[UR36][R6.64+0x58], R9 ;  /* 0x000058090600d986 */ /* 0x0001e2000c101124 */
[----:B------:R-:W-:Y:S05]  /*5d70*/  @P1 BRA `(.L_x_249) ;  /* 0x00000000000c1947 */ /* 0x000fea0003800000 */
[----:B--2---:R-:W0:Y:S02]  /*5d80*/  LDG.E.U8 R155, desc[UR36][R4.64+0x59] ;  /* 0x00005924049b7981 */ /* 0x004e24000c1e1100 */
[----:B0-----:R-:W-:-:S05]  /*5d90*/  PRMT R9, R155, 0x8880, RZ ;  /* 0x000088809b097816 */ /* 0x001fca00000000ff */
[----:B------:R-:W-:-:S07]  /*5da0*/  IMAD R164, R9, R154, RZ ;  /* 0x0000009a09a47224 */ /* 0x000fce00078e02ff */
.L_x_249:
[----:B------:R-:W-:Y:S05]  /*5db0*/  BSYNC B1 ;  /* 0x0000000000017941 */ /* 0x000fea0003800000 */
.L_x_248:
        /* <DEDUP_REMOVED lines=11> */
.L_x_251:
[----:B------:R-:W-:Y:S05]  /*5e70*/  BSYNC B1 ;  /* 0x0000000000017941 */ /* 0x000fea0003800000 */
.L_x_250:
[----:B0-----:R-:W-:Y:S01]  /*5e80*/  @!P4 IMAD R9, R70, R153, R164 ;  /* 0x000000994609c224 */ /* 0x001fe200078e02a4 */
[----:B------:R-:W-:Y:S04]  /*5e90*/  BSSY B1, `(.L_x_252) ;  /* 0x0000006000017945 */ /* 0x000fe80003800000 */
[----:B------:R0:W-:Y:S01]  /*5ea0*/  @!P4 STG.E.U8 desc[UR36][R10.64+0x58], R9 ;  /* 0x000058090a00c986 */ /* 0x0001e2000c101124 */
[----:B------:R-:W-:Y:S05]  /*5eb0*/  @P3 BRA `(.L_x_253) ;  /* 0x00000000000c3947 */ /* 0x000fea0003800000 */
[----:B--2---:R-:W0:Y:S02]  /*5ec0*/  LDG.E.U8 R155, desc[UR36][R12.64+0x59] ;  /* 0x000059240c9b7981 */ /* 0x004e24000c1e1100 */
[----:B0-----:R-:W-:-:S05]  /*5ed0*/  PRMT R9, R155, 0x8880, RZ ;  /* 0x000088809b097816 */ /* 0x001fca00000000ff */
[----:B------:R-:W-:-:S07]  /*5ee0*/  IMAD R164, R9, R154, RZ ;  /* 0x0000009a09a47224 */ /* 0x000fce00078e02ff */
.L_x_253:
[----:B------:R-:W-:Y:S05]  /*5ef0*/  BSYNC B1 ;  /* 0x0000000000017941 */ /* 0x000fea0003800000 */
.L_x_252:
[----:B------:R-:W-:Y:S01]  /*5f00*/  @!P3 IMAD R71, R71, R153, R164 ;  /* 0x000000994747b224 */ /* 0x000fe200078e02a4 */
[----:B------:R-:W-:Y:S04]  /*5f10*/  BSSY B1, `(.L_x_254) ;  /* 0x0000006000017945 */ /* 0x000fe80003800000 */
[----:B------:R0:W-:Y:S01]  /*5f20*/  @!P3 STG.E.U8 desc[UR36][R10.64+0x59], R71 ;  /* 0x000059470a00b986 */ /* 0x0001e2000c101124 */
[----:B------:R-:W-:Y:S05]  /*5f30*/  @P5 BRA `(.L_x_255) ;  /* 0x00000000000c5947 */ /* 0x000fea0003800000 */
[----:B--2---:R-:W0:Y:S02]  /*5f40*/  LDG.E.U8 R155, desc[UR36][R4.64+0x60] ;  /* 0x00006024049b7981 */ /* 0x004e24000c1e1100 */
[----:B0-----:R-:W-:-:S05]  /*5f50*/  PRMT R9, R155, 0x8880, RZ ;  /* 0x000088809b097816 */ /* 0x001fca00000000ff */
[----:B------:R-:W-:-:S07]  /*5f60*/  IMAD R164, R9, R154, RZ ;  /* 0x0000009a09a47224 */ /* 0x000fce00078e02ff */
.L_x_255:
[----:B------:R-:W-:Y:S05]  /*5f70*/  BSYNC B1 ;  /* 0x0000000000017941 */ /* 0x000fea0003800000 */
.L_x_254:
[----:B0-----:R-:W-:Y:S01]  /*5f80*/  @!P5 IMAD R9, R72, R153, R164 ;  /* 0x000000994809d224 */ /* 0x001fe200078e02a4 */
[----:B------:R-:W-:Y:S04]  /*5f90*/  BSSY B1, `(.L_x_256) ;  /* 0x0000006000017945 */ /* 0x000fe80003800000 */
[----:B------:R0:W-:Y:S01]  /*5fa0*/  @!P5 STG.E.U8 desc[UR36][R6.64+0x60], R9 ;  /* 0x000060090600d986 */ /* 0x0001e2000c101124 */
[----:B------:R-:W-:Y:S05]  /*5fb0*/  @P1 BRA `(.L_x_257) ;  /* 0x00000000000c1947 */ /* 0x000fea0003800000 */
[----:B--2---:R-:W0:Y:S02]  /*5fc0*/  LDG.E.U8 R155, desc[UR36][R4.64+0x61] ;  /* 0x00006124049b7981 */ /* 0x004e24000c1e1100 */
[----:B0-----:R-:W-:-:S05]  /*5fd0*/  PRMT R9, R155, 0x8880, RZ ;  /* 0x000088809b097816 */ /* 0x001fca00000000ff */
[----:B------:R-:W-:-:S07]  /*5fe0*/  IMAD R164, R9, R154, RZ ;  /* 0x0000009a09a47224 */ /* 0x000fce00078e02ff */
.L_x_257:
[----:B------:R-:W-:Y:S05]  /*5ff0*/  BSYNC B1 ;  /* 0x0000000000017941 */ /* 0x000fea0003800000 */
.L_x_256:
        /* <DEDUP_REMOVED lines=11> */
.L_x_259:
[----:B------:R-:W-:Y:S05]  /*60b0*/  BSYNC B1 ;  /* 0x0000000000017941 */ /* 0x000fea0003800000 */
.L_x_258:
[----:B0-----:R-:W-:Y:S01]  /*60c0*/  @!P4 IMAD R9, R74, R153, R164 ;  /* 0x000000994a09c224 */ /* 0x001fe200078e02a4 */
[----:B------:R-:W-:Y:S04]  /*60d0*/  BSSY B1, `(.L_x_260) ;  /* 0x0000006000017945 */ /* 0x000fe80003800000 */
[----:B------:R0:W-:Y:S01]  /*60e0*/  @!P4 STG.E.U8 desc[UR36][R10.64+0x60], R9 ;  /* 0x000060090a00c986 */ /* 0x0001e2000c101124 */
[----:B------:R-:W-:Y:S05]  /*60f0*/  @P3 BRA `(.L_x_261) ;  /* 0x00000000000c3947 */ /* 0x000fea0003800000 */
[----:B--2---:R-:W0:Y:S02]  /*6100*/  LDG.E.U8 R155, desc[UR36][R12.64+0x61] ;  /* 0x000061240c9b7981 */ /* 0x004e24000c1e1100 */
[----:B0-----:R-:W-:-:S05]  /*6110*/  PRMT R9, R155, 0x8880, RZ ;  /* 0x000088809b097816 */ /* 0x001fca00000000ff */
[----:B------:R-:W-:-:S07]  /*6120*/  IMAD R164, R9, R154, RZ ;  /* 0x0000009a09a47224 */ /* 0x000fce00078e02ff */
.L_x_261:
[----:B------:R-:W-:Y:S05]  /*6130*/  BSYNC B1 ;  /* 0x0000000000017941 */ /* 0x000fea0003800000 */
.L_x_260:
[----:B------:R-:W-:Y:S01]  /*6140*/  @!P3 IMAD R75, R75, R153, R164 ;  /* 0x000000994b4bb224 */ /* 0x000fe200078e02a4 */
[----:B------:R-:W-:Y:S04]  /*6150*/  BSSY B1, `(.L_x_262) ;  /* 0x0000006000017945 */ /* 0x000fe80003800000 */
[----:B------:R0:W-:Y:S01]  /*6160*/  @!P3 STG.E.U8 desc[UR36][R10.64+0x61], R75 ;  /* 0x0000614b0a00b986 */ /* 0x0001e2000c101124 */
[----:B------:R-:W-:Y:S05]  /*6170*/  @P5 BRA `(.L_x_263) ;  /* 0x00000000000c5947 */ /* 0x000fea0003800000 */
[----:B--2---:R-:W0:Y:S02]  /*6180*/  LDG.E.U8 R155, desc[UR36][R4.64+0x68] ;  /* 0x00006824049b7981 */ /* 0x004e24000c1e1100 */
[----:B0-----:R-:W-:-:S05]  /*6190*/  PRMT R9, R155, 0x8880, RZ ;  /* 0x000088809b097816 */ /* 0x001fca00000000ff */
[----:B------:R-:W-:-:S07]  /*61a0*/  IMAD R164, R9, R154, RZ ;  /* 0x0000009a09a47224 */ /* 0x000fce00078e02ff */
.L_x_263:
[----:B------:R-:W-:Y:S05]  /*61b0*/  BSYNC B1 ;  /* 0x0000000000017941 */ /* 0x000fea0003800000 */
.L_x_262:
[----:B0-----:R-:W-:Y:S01]  /*61c0*/  @!P5 IMAD R9, R76, R153, R164 ;  /* 0x000000994c09d224 */ /* 0x001fe200078e02a4 */
[----:B------:R-:W-:Y:S04]  /*61d0*/  BSSY B1, `(.L_x_264) ;  /* 0x0000006000017945 */ /* 0x000fe80003800000 */
[----:B------:R0:W-:Y:S01]  /*61e0*/  @!P5 STG.E.U8 desc[UR36][R6.64+0x68], R9 ;  /* 0x000068090600d986 */ /* 0x0001e2000c101124 */
[----:B------:R-:W-:Y:S05]  /*61f0*/  @P1 BRA `(.L_x_265) ;  /* 0x00000000000c1947 */ /* 0x000fea0003800000 */
[----:B--2---:R-:W0:Y:S02]  /*6200*/  LDG.E.U8 R155, desc[UR36][R4.64+0x69] ;  /* 0x00006924049b7981 */ /* 0x004e24000c1e1100 */
[----:B0-----:R-:W-:-:S05]  /*6210*/  PRMT R9, R155, 0x8880, RZ ;  /* 0x000088809b097816 */ /* 0x001fca00000000ff */
[----:B------:R-:W-:-:S07]  /*6220*/  IMAD R164, R9, R154, RZ ;  /* 0x0000009a09a47224 */ /* 0x000fce00078e02ff */
.L_x_265:
[----:B------:R-:W-:Y:S05]  /*6230*/  BSYNC B1 ;  /* 0x0000000000017941 */ /* 0x000fea0003800000 */
.L_x_264:
        /* <DEDUP_REMOVED lines=11> */
.L_x_267:
[----:B------:R-:W-:Y:S05]  /*62f0*/  BSYNC B1 ;  /* 0x0000000000017941 */ /* 0x000fea0003800000 */
.L_x_266:
[----:B0-----:R-:W-:Y:S01]  /*6300*/  @!P4 IMAD R9, R78, R153, R164 ;  /* 0x000000994e09c224 */ /* 0x001fe200078e02a4 */
[----:B------:R-:W-:Y:S04]  /*6310*/  BSSY B1, `(.L_x_268) ;  /* 0x0000006000017945 */ /* 0x000fe80003800000 */
[----:B------:R0:W-:Y:S01]  /*6320*/  @!P4 STG.E.U8 desc[UR36][R10.64+0x68], R9 ;  /* 0x000068090a00c986 */ /* 0x0001e2000c101124 */
[----:B------:R-:W-:Y:S05]  /*6330*/  @P3 BRA `(.L_x_269) ;  /* 0x00000000000c3947 */ /* 0x000fea0003800000 */
[----:B--2---:R-:W0:Y:S02]  /*6340*/  LDG.E.U8 R155, desc[UR36][R12.64+0x69] ;  /* 0x000069240c9b7981 */ /* 0x004e24000c1e1100 */
[----:B0-----:R-:W-:-:S05]  /*6350*/  PRMT R9, R155, 0x8880, RZ ;  /* 0x000088809b097816 */ /* 0x001fca00000000ff */
[----:B------:R-:W-:-:S07]  /*6360*/  IMAD R164, R9, R154, RZ ;  /* 0x0000009a09a47224 */ /* 0x000fce00078e02ff */
.L_x_269:
[----:B------:R-:W-:Y:S05]  /*6370*/  BSYNC B1 ;  /* 0x0000000000017941 */ /* 0x000fea0003800000 */
.L_x_268:
[----:B------:R-:W-:Y:S01]  /*6380*/  @!P3 IMAD R79, R79, R153, R164 ;  /* 0x000000994f4fb224 */ /* 0x000fe200078e02a4 */
[----:B------:R-:W-:Y:S04]  /*6390*/  BSSY B1, `(.L_x_270) ;  /* 0x0000006000017945 */ /* 0x000fe80003800000 */
[----:B------:R0:W-:Y:S01]  /*63a0*/  @!P3 STG.E.U8 desc[UR36][R10.64+0x69], R79 ;  /* 0x0000694f0a00b986 */ /* 0x0001e2000c101124 */
[----:B------:R-:W-:Y:S05]  /*63b0*/  @P5 BRA `(.L_x_271) ;  /* 0x00000000000c5947 */ /* 0x000fea0003800000 */
[----:B--2---:R-:W0:Y:S02]  /*63c0*/  LDG.E.U8 R155, desc[UR36][R4.64+0x70] ;  /* 0x00007024049b7981 */ /* 0x004e24000c1e1100 */
[----:B0-----:R-:W-:-:S05]  /*63d0*/  PRMT R9, R155, 0x8880, RZ ;  /* 0x000088809b097816 */ /* 0x001fca00000000ff */
[----:B------:R-:W-:-:S07]  /*63e0*/  IMAD R164, R9, R154, RZ ;  /* 0x0000009a09a47224 */ /* 0x000fce00078e02ff */
.L_x_271:
[----:B------:R-:W-:Y:S05]  /*63f0*/  BSYNC B1 ;  /* 0x0000000000017941 */ /* 0x000fea0003800000 */
.L_x_270:
[----:B0-----:R-:W-:Y:S01]  /*6400*/  @!P5 IMAD R9, R80, R153, R164 ;  /* 0x000000995009d224 */ /* 0x001fe200078e02a4 */
[----:B------:R-:W-:Y:S04]  /*6410*/  BSSY B1, `(.L_x_272) ;  /* 0x0000006000017945 */ /* 0x000fe80003800000 */
[----:B------:R0:W-:Y:S01]  /*6420*/  @!P5 STG.E.U8 desc[UR36][R6.64+0x70], R9 ;  /* 0x000070090600d986 */ /* 0x0001e2000c101124 */
[----:B------:R-:W-:Y:S05]  /*6430*/  @P1 BRA `(.L_x_273) ;  /* 0x00000000000c1947 */ /* 0x000fea0003800000 */
[----:B--2---:R-:W0:Y:S02]  /*6440*/  LDG.E.U8 R155, desc[UR36][R4.64+0x71] ;  /* 0x00007124049b7981 */ /* 0x004e24000c1e1100 */
[----:B0-----:R-:W-:-:S05]  /*6450*/  PRMT R9, R155, 0x8880, RZ ;  /* 0x000088809b097816 */ /* 0x001fca00000000ff */
[----:B------:R-:W-:-:S07]  /*6460*/  IMAD R164, R9, R154, RZ ;  /* 0x0000009a09a47224 */ /* 0x000fce00078e02ff */
.L_x_273:
[----:B------:R-:W-:Y:S05]  /*6470*/  BSYNC B1 ;  /* 0x0000000000017941 */ /* 0x000fea0003800000 */
.L_x_272:
[----:B------:R-:W-:Y:S01]  /*6480*/  ISETP.LT.OR P4, PT, R3, 0x71, !P0 ;  /* 0x000000710300780c */ /* 0x000fe20004781670 */
[----:B------:R-:W-:Y:S01]  /*6490*/  @!P1 IMAD R81, R81, R153, R164 ;  /* 0x0000009951519224 */ /* 0x000fe200078e02a4 */
[----:B------:R-:W-:Y:S01]  /*64a0*/  BSSY B1, `(.L_x_274) ;  /* 0x000000a000017945 */ /* 0x000fe20003800000 */
[C---:B------:R-:W-:Y:S02]  /*64b0*/  ISETP.LT.OR P3, PT, R3.reuse, 0x72, !P0 ;  /* 0x000000720300780c */ /* 0x040fe40004761670 */
        /* <DEDUP_REMOVED lines=8> */
.L_x_275:
[----:B------:R-:W-:Y:S05]  /*6540*/  BSYNC B1 ;  /* 0x0000000000017941 */ /* 0x000fea0003800000 */
.L_x_274:
[----:B0-----:R-:W-:Y:S01]  /*6550*/  @!P4 IMAD R9, R82, R153, R164 ;  /* 0x000000995209c224 */ /* 0x001fe200078e02a4 */
[----:B------:R-:W-:Y:S04]  /*6560*/  BSSY B1, `(.L_x_276) ;  /* 0x0000006000017945 */ /* 0x000fe80003800000 */
[----:B------:R0:W-:Y:S01]  /*6570*/  @!P4 STG.E.U8 desc[UR36][R10.64+0x70], R9 ;  /* 0x000070090a00c986 */ /* 0x0001e2000c101124 */
[----:B------:R-:W-:Y:S05]  /*6580*/  @P3 BRA `(.L_x_277) ;  /* 0x00000000000c3947 */ /* 0x000fea0003800000 */
[----:B--2---:R-:W0:Y:S02]  /*6590*/  LDG.E.U8 R155, desc[UR36][R12.64+0x71] ;  /* 0x000071240c9b7981 */ /* 0x004e24000c1e1100 */
[----:B0-----:R-:W-:-:S05]  /*65a0*/  PRMT R9, R155, 0x8880, RZ ;  /* 0x000088809b097816 */ /* 0x001fca00000000ff */
[----:B------:R-:W-:-:S07]  /*65b0*/  IMAD R164, R9, R154, RZ ;  /* 0x0000009a09a47224 */ /* 0x000fce00078e02ff */
.L_x_277:
[----:B------:R-:W-:Y:S05]  /*65c0*/  BSYNC B1 ;  /* 0x0000000000017941 */ /* 0x000fea0003800000 */
.L_x_276:
[----:B------:R-:W-:Y:S01]  /*65d0*/  @!P3 IMAD R83, R83, R153, R164 ;  /* 0x000000995353b224 */ /* 0x000fe200078e02a4 */
[----:B------:R-:W-:Y:S04]  /*65e0*/  BSSY B1, `(.L_x_278) ;  /* 0x0000006000017945 */ /* 0x000fe80003800000 */
[----:B------:R0:W-:Y:S01]  /*65f0*/  @!P3 STG.E.U8 desc[UR36][R10.64+0x71], R83 ;  /* 0x000071530a00b986 */ /* 0x0001e2000c101124 */
[----:B------:R-:W-:Y:S05]  /*6600*/  @P1 BRA `(.L_x_279) ;  /* 0x00000000000c1947 */ /* 0x000fea0003800000 */
[----:B--2---:R-:W0:Y:S02]  /*6610*/  LDG.E.U8 R155, desc[UR36][R4.64+0x78] ;  /* 0x00007824049b7981 */ /* 0x004e24000c1e1100 */
[----:B0-----:R-:W-:-:S05]  /*6620*/  PRMT R9, R155, 0x8880, RZ ;  /* 0x000088809b097816 */ /* 0x001fca00000000ff */
[----:B------:R-:W-:-:S07]  /*6630*/  IMAD R164, R9, R154, RZ ;  /* 0x0000009a09a47224 */ /* 0x000fce00078e02ff */
.L_x_279:
[----:B------:R-:W-:Y:S05]  /*6640*/  BSYNC B1 ;  /* 0x0000000000017941 */ /* 0x000fea0003800000 */
.L_x_278:
[----:B0-----:R-:W-:Y:S01]  /*6650*/  @!P1 IMAD R9, R84, R153, R164 ;  /* 0x0000009954099224 */ /* 0x001fe200078e02a4 */
[----:B------:R-:W-:Y:S04]  /*6660*/  BSSY B1, `(.L_x_280) ;  /* 0x0000006000017945 */ /* 0x000fe80003800000 */
[----:B------:R0:W-:Y:S01]  /*6670*/  @!P1 STG.E.U8 desc[UR36][R6.64+0x78], R9 ;  /* 0x0000780906009986 */ /* 0x0001e2000c101124 */
[----:B------:R-:W-:Y:S05]  /*6680*/  @P2 BRA `(.L_x_281) ;  /* 0x00000000000c2947 */ /* 0x000fea0003800000 */
[----:B--2---:R-:W0:Y:S02]  /*6690*/  LDG.E.U8 R155, desc[UR36][R4.64+0x79] ;  /* 0x00007924049b7981 */ /* 0x004e24000c1e1100 */
[----:B0-----:R-:W-:-:S05]  /*66a0*/  PRMT R9, R155, 0x8880, RZ ;  /* 0x000088809b097816 */ /* 0x001fca00000000ff */
[----:B------:R-:W-:-:S07]  /*66b0*/  IMAD R164, R9, R154, RZ ;  /* 0x0000009a09a47224 */ /* 0x000fce00078e02ff */
.L_x_281:
[----:B------:R-:W-:Y:S05]  /*66c0*/  BSYNC B1 ;  /* 0x0000000000017941 */ /* 0x000fea0003800000 */
.L_x_280:
[----:B------:R-:W-:Y:S01]  /*66d0*/  @!P2 IMAD R85, R85, R153, R164 ;  /* 0x000000995555a224 */ /* 0x000fe200078e02a4 */
[----:B------:R-:W-:Y:S04]  /*66e0*/  BSSY B1, `(.L_x_282) ;  /* 0x0000006000017945 */ /* 0x000fe80003800000 */
[----:B------:R0:W-:Y:S01]  /*66f0*/  @!P2 STG.E.U8 desc[UR36][R6.64+0x79], R85 ;  /* 0x000079550600a986 */ /* 0x0001e2000c101124 */
[----:B------:R-:W-:Y:S05]  /*6700*/  @P5 BRA `(.L_x_283) ;  /* 0x00000000000c5947 */ /* 0x000fea0003800000 */
[----:B--2---:R-:W2:Y:S02]  /*6710*/  LDG.E.U8 R155, desc[UR36][R12.64+0x78] ;  /* 0x000078240c9b7981 */ /* 0x004ea4000c1e1100 */
[----:B--2---:R-:W-:-:S05]  /*6720*/  PRMT R5, R155, 0x8880, RZ ;  /* 0x000088809b057816 */ /* 0x004fca00000000ff */
[----:B------:R-:W-:-:S07]  /*6730*/  IMAD R164, R5, R154, RZ ;  /* 0x0000009a05a47224 */ /* 0x000fce00078e02ff */
.L_x_283:
[----:B------:R-:W-:Y:S05]  /*6740*/  BSYNC B1 ;  /* 0x0000000000017941 */ /* 0x000fea0003800000 */
.L_x_282:
[----:B------:R-:W-:Y:S01]  /*6750*/  @!P5 IMAD R5, R86, R153, R164 ;  /* 0x000000995605d224 */ /* 0x000fe200078e02a4 */
[----:B------:R-:W-:Y:S01]  /*6760*/  ISETP.LT.OR P0, PT, R3, 0x7a, !P0 ;  /* 0x0000007a0300780c */ /* 0x000fe20004701670 */
[----:B------:R-:W-:Y:S03]  /*6770*/  BSSY B1, `(.L_x_284) ;  /* 0x0000006000017945 */ /* 0x000fe60003800000 */
[----:B------:R0:W-:Y:S09]  /*6780*/  @!P5 STG.E.U8 desc[UR36][R10.64+0x78], R5 ;  /* 0x000078050a00d986 */ /* 0x0001f2000c101124 */
[----:B------:R-:W-:Y:S05]  /*6790*/  @P0 BRA `(.L_x_285) ;  /* 0x00000000000c0947 */ /* 0x000fea0003800000 */
[----:B--2---:R-:W2:Y:S02]  /*67a0*/  LDG.E.U8 R155, desc[UR36][R12.64+0x79] ;  /* 0x000079240c9b7981 */ /* 0x004ea4000c1e1100 */
[----:B--2---:R-:W-:-:S05]  /*67b0*/  PRMT R3, R155, 0x8880, RZ ;  /* 0x000088809b037816 */ /* 0x004fca00000000ff */
[----:B------:R-:W-:-:S07]  /*67c0*/  IMAD R164, R3, R154, RZ ;  /* 0x0000009a03a47224 */ /* 0x000fce00078e02ff */
.L_x_285:
[----:B------:R-:W-:Y:S05]  /*67d0*/  BSYNC B1 ;  /* 0x0000000000017941 */ /* 0x000fea0003800000 */
.L_x_284:
[----:B------:R-:W-:Y:S01]  /*67e0*/  IMAD R87, R87, R153, R164 ;  /* 0x0000009957577224 */ /* 0x000fe200078e02a4 */
[----:B------:R-:W-:Y:S06]  /*67f0*/  @P0 BRA `(.L_x_286) ;  /* 0x0000001800180947 */ /* 0x000fec0003800000 */
[----:B------:R0:W-:Y:S01]  /*6800*/  STG.E.U8 desc[UR36][R10.64+0x79], R87 ;  /* 0x000079570a007986 */ /* 0x0001e2000c101124 */
[----:B------:R-:W-:Y:S05]  /*6810*/  BRA `(.L_x_286) ;  /* 0x0000001800107947 */ /* 0x000fea0003800000 */
.L_x_29:
[C---:B------:R-:W-:Y:S02]  /*6820*/  ISETP.GE.AND P2, PT, R0.reuse, 0x1, PT ;  /* 0x000000010000780c */ /* 0x040fe40003f46270 */
[----:B------:R-:W-:Y:S02]  /*6830*/  ISETP.GE.AND P0, PT, R0, 0x9, PT ;  /* 0x000000090000780c */ /* 0x000fe40003f06270 */
[C---:B------:R-:W-:Y:S02]  /*6840*/  ISETP.LT.OR P3, PT, R3.reuse, 0x1, !P2 ;  /* 0x000000010300780c */ /* 0x040fe40005761670 */
[C---:B------:R-:W-:Y:S02]  /*6850*/  ISETP.LT.OR P5, PT, R3.reuse, 0x2, !P2 ;  /* 0x000000020300780c */ /* 0x040fe400057a1670 */
[C---:B------:R-:W-:Y:S02]  /*6860*/  ISETP.LT.OR P1, PT, R3.reuse, 0x1, !P0 ;  /* 0x000000010300780c */ /* 0x040fe40004721670 */
[----:B------:R-:W-:-:S07]  /*6870*/  ISETP.LT.OR P4, PT, R3, 0x2, !P0 ;  /* 0x000000020300780c */ /* 0x000fce0004781670 */
[-C--:B------:R-:W-:Y:S02]  /*6880*/  @!P3 IMAD R5, R88, R153.reuse, RZ ;  /* 0x000000995805b224 */ /* 0x080fe400078e02ff */
[-C--:B------:R-:W-:Y:S02]  /*6890*/  @!P5 IMAD R89, R89, R153.reuse, RZ ;  /* 0x000000995959d224 */ /* 0x080fe400078e02ff */
[-C--:B------:R-:W-:Y:S01]  /*68a0*/  @!P1 IMAD R13, R90, R153.reuse, RZ ;  /* 0x000000995a0d9224 */ /* 0x080fe200078e02ff */
[----:B------:R0:W-:Y:S01]  /*68b0*/  @!P3 STG.E.U8 desc[UR36][R158.64], R5 ;  /* 0x000000059e00b986 */ /* 0x0001e2000c101124 */
[----:B------:R-:W-:Y:S01]  /*68c0*/  ISETP.LT.OR P3, PT, R3, 0x9, !P2 ;  /* 0x000000090300780c */ /* 0x000fe20005761670 */
[----:B------:R-:W-:Y:S02]  /*68d0*/  @!P4 IMAD R91, R91, R153, RZ ;  /* 0x000000995b5bc224 */ /* 0x000fe400078e02ff */
[----:B------:R-:W-:Y:S01]  /*68e0*/  @!P5 STG.E.U8 desc[UR36][R158.64+0x1], R89 ;  /* 0x000001599e00d986 */ /* 0x000fe2000c101124 */
[----:B------:R-:W-:-:S03]  /*68f0*/  ISETP.LT.OR P5, PT, R3, 0xa, !P2 ;  /* 0x0000000a0300780c */ /* 0x000fc600057a1670 */
[----:B------:R1:W-:Y:S01]  /*6900*/  @!P1 STG.E.U8 desc[UR36][R8.64], R13 ;  /* 0x0000000d08009986 */ /* 0x0003e2000c101124 */
[----:B------:R-:W-:-:S03]  /*6910*/  ISETP.LT.OR P1, PT, R3, 0x9, !P0 ;  /* 0x000000090300780c */ /* 0x000fc60004721670 */
[----:B------:R-:W-:Y:S01]  /*6920*/  @!P4 STG.E.U8 desc[UR36][R8.64+0x1], R91 ;  /* 0x0000015b0800c986 */ /* 0x000fe2000c101124 */
[----:B------:R-:W-:Y:S01]  /*6930*/  ISETP.LT.OR P4, PT, R3, 0xa, !P0 ;  /* 0x0000000a0300780c */ /* 0x000fe20004781670 */
[----:B------:R-:W-:-:S04]  /*6940*/  @!P3 IMAD R15, R92, R153, RZ ;  /* 0x000000995c0fb224 */ /* 0x000fc800078e02ff */
[-C--:B------:R-:W-:Y:S01]  /*6950*/  @!P5 IMAD R93, R93, R153.reuse, RZ ;  /* 0x000000995d5dd224 */ /* 0x080fe200078e02ff */
[----:B------:R3:W-:Y:S01]  /*6960*/  @!P3 STG.E.U8 desc[UR36][R158.64+0x8], R15 ;  /* 0x0000080f9e00b986 */ /* 0x0007e2000c101124 */
[C---:B------:R-:W-:Y:S02]  /*6970*/  ISETP.LT.OR P3, PT, R3.reuse, 0x11, !P2 ;  /* 0x000000110300780c */ /* 0x040fe40005761670 */
[-C--:B0-----:R-:W-:Y:S01]  /*6980*/  @!P1 IMAD R5, R94, R153.reuse, RZ ;  /* 0x000000995e059224 */ /* 0x081fe200078e02ff */
[----:B------:R-:W-:Y:S01]  /*6990*/  @!P5 STG.E.U8 desc[UR36][R158.64+0x9], R93 ;  /* 0x0000095d9e00d986 */ /* 0x000fe2000c101124 */
[----:B------:R-:W-:Y:S02]  /*69a0*/  ISETP.LT.OR P5, PT, R3, 0x12, !P2 ;  /* 0x000000120300780c */ /* 0x000fe400057a1670 */
[----:B------:R-:W-:Y:S01]  /*69b0*/  @!P4 IMAD R95, R95, R153, RZ ;  /* 0x000000995f5fc224 */ /* 0x000fe200078e02ff */
[----:B------:R0:W-:Y:S01]  /*69c0*/  @!P1 STG.E.U8 desc[UR36][R8.64+0x8], R5 ;  /* 0x0000080508009986 */ /* 0x0001e2000c101124 */
[----:B------:R-:W-:-:S03]  /*69d0*/  ISETP.LT.OR P1, PT, R3, 0x11, !P0 ;  /* 0x000000110300780c */ /* 0x000fc60004721670 */
[----:B------:R-:W-:Y:S01]  /*69e0*/  @!P4 STG.E.U8 desc[UR36][R8.64+0x9], R95 ;  /* 0x0000095f0800c986 */ /* 0x000fe2000c101124 */
[----:B------:R-:W-:Y:S01]  /*69f0*/  ISETP.LT.OR P4, PT, R3, 0x12, !P0 ;  /* 0x000000120300780c */ /* 0x000fe20004781670 */
[----:B-1----:R-:W-:-:S04]  /*6a00*/  @!P3 IMAD R13, R96, R153, RZ ;  /* 0x00000099600db224 */ /* 0x002fc800078e02ff */
[-C--:B------:R-:W-:Y:S01]  /*6a10*/  @!P5 IMAD R97, R97, R153.reuse, RZ ;  /* 0x000000996161d224 */ /* 0x080fe200078e02ff */
[----:B------:R1:W-:Y:S01]  /*6a20*/  @!P3 STG.E.U8 desc[UR36][R158.64+0x10], R13 ;  /* 0x0000100d9e00b986 */ /* 0x0003e2000c101124 */
[C---:B------:R-:W-:Y:S02]  /*6a30*/  ISETP.LT.OR P3, PT, R3.reuse, 0x19, !P2 ;  /* 0x000000190300780c */ /* 0x040fe40005761670 */
[-C--:B---3--:R-:W-:Y:S01]  /*6a40*/  @!P1 IMAD R15, R98, R153.reuse, RZ ;  /* 0x00000099620f9224 */ /* 0x088fe200078e02ff */
[----:B------:R-:W-:Y:S01]  /*6a50*/  @!P5 STG.E.U8 desc[UR36][R158.64+0x11], R97 ;  /* 0x000011619e00d986 */ /* 0x000fe2000c101124 */
[----:B------:R-:W-:Y:S02]  /*6a60*/  ISETP.LT.OR P5, PT, R3, 0x1a, !P2 ;  /* 0x0000001a0300780c */ /* 0x000fe400057a1670 */
[----:B------:R-:W-:Y:S01]  /*6a70*/  @!P4 IMAD R99, R99, R153, RZ ;  /* 0x000000996363c224 */ /* 0x000fe200078e02ff */
[----:B------:R3:W-:Y:S01]  /*6a80*/  @!P1 STG.E.U8 desc[UR36][R8.64+0x10], R15 ;  /* 0x0000100f08009986 */ /* 0x0007e2000c101124 */
[----:B------:R-:W-:-:S03]  /*6a90*/  ISETP.LT.OR P1, PT, R3, 0x19, !P0 ;  /* 0x000000190300780c */ /* 0x000fc60004721670 */
[----:B------:R-:W-:Y:S01]  /*6aa0*/  @!P4 STG.E.U8 desc[UR36][R8.64+0x11], R99 ;  /* 0x000011630800c986 */ /* 0x000fe2000c101124 */
[----:B------:R-:W-:Y:S01]  /*6ab0*/  ISETP.LT.OR P4, PT, R3, 0x1a, !P0 ;  /* 0x0000001a0300780c */ /* 0x000fe20004781670 */
[----:B0-----:R-:W-:-:S04]  /*6ac0*/  @!P3 IMAD R5, R100, R153, RZ ;  /* 0x000000996405b224 */ /* 0x001fc800078e02ff */
[-C--:B------:R-:W-:Y:S01]  /*6ad0*/  @!P5 IMAD R101, R101, R153.reuse, RZ ;  /* 0x000000996565d224 */ /* 0x080fe200078e02ff */
[----:B------:R0:W-:Y:S01]  /*6ae0*/  @!P3 STG.E.U8 desc[UR36][R158.64+0x18], R5 ;  /* 0x000018059e00b986 */ /* 0x0001e2000c101124 */
[C---:B------:R-:W-:Y:S02]  /*6af0*/  ISETP.LT.OR P3, PT, R3.reuse, 0x21, !P2 ;  /* 0x000000210300780c */ /* 0x040fe40005761670 */
[-C--:B-1----:R-:W-:Y:S01]  /*6b00*/  @!P1 IMAD R13, R102, R153.reuse, RZ ;  /* 0x00000099660d9224 */ /* 0x082fe200078e02ff */
[----:B------:R-:W-:Y:S01]  /*6b10*/  @!P5 STG.E.U8 desc[UR36][R158.64+0x19], R101 ;  /* 0x000019659e00d986 */ /* 0x000fe2000c101124 */
[----:B------:R-:W-:Y:S02]  /*6b20*/  ISETP.LT.OR P5, PT, R3, 0x22, !P2 ;  /* 0x000000220300780c */ /* 0x000fe400057a1670 */
[----:B------:R-:W-:Y:S01]  /*6b30*/  @!P4 IMAD R103, R103, R153, RZ ;  /* 0x000000996767c224 */ /* 0x000fe200078e02ff */
[----:B------:R1:W-:Y:S01]  /*6b40*/  @!P1 STG.E.U8 desc[UR36][R8.64+0x18], R13 ;  /* 0x0000180d08009986 */ /* 0x0003e2000c101124 */
[----:B------:R-:W-:-:S03]  /*6b50*/  ISETP.LT.OR P1, PT, R3, 0x21, !P0 ;  /* 0x000000210300780c */ /* 0x000fc60004721670 */
[----:B------:R-:W-:Y:S01]  /*6b60*/  @!P4 STG.E.U8 desc[UR36][R8.64+0x19], R103 ;  /* 0x000019670800c986 */ /* 0x000fe2000c101124 */
[----:B------:R-:W-:Y:S01]  /*6b70*/  ISETP.LT.OR P4, PT, R3, 0x22, !P0 ;  /* 0x000000220300780c */ /* 0x000fe20004781670 */
[----:B---3--:R-:W-:-:S04]  /*6b80*/  @!P3 IMAD R15, R104, R153, RZ ;  /* 0x00000099680fb224 */ /* 0x008fc800078e02ff */
        /* <DEDUP_REMOVED lines=128> */
[----:B------:R-:W-:-:S02]  /*7390*/  ISETP.GE.AND P1, PT, R0, 0x81, PT ;  /* 0x000000810000780c */ /* 0x000fc40003f26270 */
[C---:B------:R-:W-:Y:S01]  /*73a0*/  ISETP.LT.OR P5, PT, R3.reuse, 0x79, !P0 ;  /* 0x000000790300780c */ /* 0x040fe200047a1670 */
[----:B------:R-:W-:Y:S01]  /*73b0*/  @!P4 STG.E.U8 desc[UR36][R8.64+0x71], R147 ;  /* 0x000071930800c986 */ /* 0x000fe2000c101124 */
[C---:B------:R-:W-:Y:S01]  /*73c0*/  ISETP.LT.OR P0, PT, R3.reuse, 0x7a, !P0 ;  /* 0x0000007a0300780c */ /* 0x040fe20004701670 */
[----:B0-----:R-:W-:Y:S01]  /*73d0*/  @!P3 IMAD R5, R148, R153, RZ ;  /* 0x000000999405b224 */ /* 0x001fe200078e02ff */
[----:B------:R-:W-:-:S03]  /*73e0*/  ISETP.LT.OR P4, PT, R3, 0x1, !P1 ;  /* 0x000000010300780c */ /* 0x000fc60004f81670 */
[----:B------:R-:W-:Y:S01]  /*73f0*/  @!P2 IMAD R149, R149, R153, RZ ;  /* 0x000000999595a224 */ /* 0x000fe200078e02ff */
[----:B------:R0:W-:Y:S01]  /*7400*/  @!P3 STG.E.U8 desc[UR36][R158.64+0x78], R5 ;  /* 0x000078059e00b986 */ /* 0x0001e2000c101124 */
[----:B------:R-:W-:-:S03]  /*7410*/  ISETP.LT.OR P3, PT, R3, 0x2, !P1 ;  /* 0x000000020300780c */ /* 0x000fc60004f61670 */
[----:B------:R-:W-:Y:S01]  /*7420*/  @!P2 STG.E.U8 desc[UR36][R158.64+0x79], R149 ;  /* 0x000079959e00a986 */ /* 0x000fe2000c101124 */
[-C--:B-1----:R-:W-:Y:S01]  /*7430*/  @!P5 IMAD R13, R150, R153.reuse, RZ ;  /* 0x00000099960dd224 */ /* 0x082fe200078e02ff */
[----:B------:R-:W-:Y:S01]  /*7440*/  ISETP.GE.AND P2, PT, R0, 0x89, PT ;  /* 0x000000890000780c */ /* 0x000fe20003f46270 */
[-C--:B------:R-:W-:Y:S02]  /*7450*/  @!P0 IMAD R151, R151, R153.reuse, RZ ;  /* 0x0000009997978224 */ /* 0x080fe400078e02ff */
[----:B---3--:R-:W-:Y:S01]  /*7460*/  @!P4 IMAD R15, R24, R153, RZ ;  /* 0x00000099180fc224 */ /* 0x008fe200078e02ff */
[----:B------:R1:W-:Y:S01]  /*7470*/  @!P5 STG.E.U8 desc[UR36][R8.64+0x78], R13 ;  /* 0x0000780d0800d986 */ /* 0x0003e2000c101124 */
[----:B------:R-:W-:-:S03]  /*7480*/  ISETP.LT.OR P5, PT, R3, 0x1, !P2 ;  /* 0x000000010300780c */ /* 0x000fc600057a1670 */
[----:B------:R-:W-:Y:S01]  /*7490*/  @!P3 IMAD R25, R25, R153, RZ ;  /* 0x000000991919b224 */ /* 0x000fe200078e02ff */
[----:B------:R-:W-:Y:S01]  /*74a0*/  @!P0 STG.E.U8 desc[UR36][R8.64+0x79], R151 ;  /* 0x0000799708008986 */ /* 0x000fe2000c101124 */
[----:B------:R-:W-:-:S03]  /*74b0*/  ISETP.LT.OR P0, PT, R3, 0x2, !P2 ;  /* 0x000000020300780c */ /* 0x000fc60005701670 */
[----:B------:R-:W-:Y:S01]  /*74c0*/  @!P4 STG.E.U8 desc[UR36][R6.64], R15 ;  /* 0x0000000f0600c986 */ /* 0x000fe2000c101124 */
        /* <DEDUP_REMOVED lines=19> */
[-C--:B------:R-:W-:Y:S01]  /*7600*/  @!P4 IMAD R9, R32, R153.reuse, RZ ;  /* 0x000000992009c224 */ /* 0x080fe200078e02ff */
        /* <DEDUP_REMOVED lines=127> */
[----:B-1----:R-:W-:-:S04]  /*7e00*/  @!P5 IMAD R13, R74, R153, RZ ;  /* 0x000000994a0dd224 */ /* 0x002fc800078e02ff */
        /* <DEDUP_REMOVED lines=12> */
[----:B------:R-:W-:-:S04]  /*7ed0*/  @!P0 IMAD R9, R78, R153, RZ ;  /* 0x000000994e098224 */ /* 0x000fc800078e02ff */
[-C--:B------:R-:W-:Y:S01]  /*7ee0*/  @!P4 IMAD R79, R79, R153.reuse, RZ ;  /* 0x000000994f4fc224 */ /* 0x080fe200078e02ff */
[----:B------:R1:W-:Y:S01]  /*7ef0*/  @!P0 STG.E.U8 desc[UR36][R10.64+0x68], R9 ;  /* 0x000068090a008986 */ /* 0x0003e2000c101124 */
[----:B------:R-:W-:Y:S02]  /*7f00*/  ISETP.LT.OR P0, PT, R3, 0x71, !P2 ;  /* 0x000000710300780c */ /* 0x000fe40005701670 */
[----:B------:R-:W-:Y:S01]  /*7f10*/  @!P3 IMAD R81, R81, R153, RZ ;  /* 0x000000995151b224 */ /* 0x000fe200078e02ff */
[----:B------:R3:W-:Y:S01]  /*7f20*/  @!P4 STG.E.U8 desc[UR36][R10.64+0x69], R79 ;  /* 0x0000694f0a00c986 */ /* 0x0007e2000c101124 */
[----:B------:R-:W-:-:S03]  /*7f30*/  ISETP.LT.OR P4, PT, R3, 0x72, !P2 ;  /* 0x000000720300780c */ /* 0x000fc60005781670 */
[----:B------:R3:W-:Y:S01]  /*7f40*/  @!P3 STG.E.U8 desc[UR36][R6.64+0x71], R81 ;  /* 0x000071510600b986 */ /* 0x0007e2000c101124 */
[C---:B------:R-:W-:Y:S02]  /*7f50*/  ISETP.LT.OR P3, PT, R3.reuse, 0x79, !P1 ;  /* 0x000000790300780c */ /* 0x040fe40004f61670 */
[C---:B------:R-:W-:Y:S01]  /*7f60*/  ISETP.LT.OR P1, PT, R3.reuse, 0x7a, !P1 ;  /* 0x0000007a0300780c */ /* 0x040fe20004f21670 */
[----:B------:R3:W-:Y:S01]  /*7f70*/  @!P5 STG.E.U8 desc[UR36][R6.64+0x70], R13 ;  /* 0x0000700d0600d986 */ /* 0x0007e2000c101124 */
[C---:B------:R-:W-:Y:S02]  /*7f80*/  ISETP.LT.OR P5, PT, R3.reuse, 0x79, !P2 ;  /* 0x000000790300780c */ /* 0x040fe400057a1670 */
[----:B------:R-:W-:Y:S01]  /*7f90*/  ISETP.LT.OR P2, PT, R3, 0x7a, !P2 ;  /* 0x0000007a0300780c */ /* 0x000fe20005741670 */
[-C--:B------:R-:W-:Y:S02]  /*7fa0*/  @!P0 IMAD R3, R82, R153.reuse, RZ ;  /* 0x0000009952038224 */ /* 0x080fe400078e02ff */
[----:B------:R-:W-:-:S03]  /*7fb0*/  @!P4 IMAD R83, R83, R153, RZ ;  /* 0x000000995353c224 */ /* 0x000fc600078e02ff */
[----:B------:R3:W-:Y:S01]  /*7fc0*/  @!P0 STG.E.U8 desc[UR36][R10.64+0x70], R3 ;  /* 0x000070030a008986 */ /* 0x0007e2000c101124 */
[-C--:B0-----:R-:W-:Y:S02]  /*7fd0*/  @!P3 IMAD R5, R84, R153.reuse, RZ ;  /* 0x000000995405b224 */ /* 0x081fe400078e02ff */
[-C--:B------:R-:W-:Y:S01]  /*7fe0*/  @!P1 IMAD R85, R85, R153.reuse, RZ ;  /* 0x0000009955559224 */ /* 0x080fe200078e02ff */
[----:B------:R3:W-:Y:S01]  /*7ff0*/  @!P4 STG.E.U8 desc[UR36][R10.64+0x71], R83 ;  /* 0x000071530a00c986 */ /* 0x0007e2000c101124 */
[-C--:B-1----:R-:W-:Y:S02]  /*8000*/  @!P5 IMAD R9, R86, R153.reuse, RZ ;  /* 0x000000995609d224 */ /* 0x082fe400078e02ff */
[----:B------:R-:W-:Y:S01]  /*8010*/  @!P2 IMAD R87, R87, R153, RZ ;  /* 0x000000995757a224 */ /* 0x000fe200078e02ff */
[----:B------:R3:W-:Y:S04]  /*8020*/  @!P3 STG.E.U8 desc[UR36][R6.64+0x78], R5 ;  /* 0x000078050600b986 */ /* 0x0007e8000c101124 */
[----:B------:R3:W-:Y:S04]  /*8030*/  @!P1 STG.E.U8 desc[UR36][R6.64+0x79], R85 ;  /* 0x0000795506009986 */ /* 0x0007e8000c101124 */
[----:B------:R3:W-:Y:S04]  /*8040*/  @!P5 STG.E.U8 desc[UR36][R10.64+0x78], R9 ;  /* 0x000078090a00d986 */ /* 0x0007e8000c101124 */
[----:B------:R3:W-:Y:S02]  /*8050*/  @!P2 STG.E.U8 desc[UR36][R10.64+0x79], R87 ;  /* 0x000079570a00a986 */ /* 0x0007e4000c101124 */
.L_x_286:
[----:B------:R-:W-:Y:S05]  /*8060*/  BSYNC B0 ;  /* 0x0000000000007941 */ /* 0x000fea0003800000 */
.L_x_28:
[----:B------:R-:W-:Y:S01]  /*8070*/  ULDC UR4, c[0x0][0xc] ;  /* 0x0000030000047ab9 */ /* 0x000fe20000000800 */
[----:B------:R-:W-:Y:S01]  /*8080*/  ULDC UR5, c[0x0][0x10] ;  /* 0x0000040000057ab9 */ /* 0x000fe20000000800 */
[----:B---3--:R-:W3:Y:S01]  /*8090*/  LDC R3, c[0x0][0x14] ;  /* 0x00000500ff037b82 */ /* 0x008ee20000000800 */
[----:B------:R-:W-:Y:S01]  /*80a0*/  UIMAD.WIDE.U32 UR4, UR4, UR5, URZ ;  /* 0x00000005040472a5 */ /* 0x000fe2000f8e003f */
[----:B------:R-:W-:Y:S01]  /*80b0*/  PRMT R0, RZ, 0x7610, R0 ;  /* 0x00007610ff007816 */ /* 0x000fe20000000000 */
[----:B------:R-:W-:Y:S02]  /*80c0*/  IMAD.MOV.U32 R23, RZ, RZ, -0x1 ;  /* 0xffffffffff177424 */ /* 0x000fe400078e00ff */
[----:B------:R-:W-:Y:S02]  /*80d0*/  IMAD.MOV.U32 R22, RZ, RZ, -0x1 ;  /* 0xffffffffff167424 */ /* 0x000fe400078e00ff */
[----:B---3--:R-:W-:-:S04]  /*80e0*/  IMAD.WIDE.U32 R16, R3, UR4, R16 ;  /* 0x0000000403107c25 */ /* 0x008fc8000f8e0010 */
[----:B------:R-:W-:Y:S01]  /*80f0*/  IMAD R3, R3, UR5, RZ ;  /* 0x0000000503037c24 */ /* 0x000fe2000f8e02ff */
[----:B------:R-:W-:Y:S02]  /*8100*/  ULDC.64 UR4, c[0x0][0x650] ;  /* 0x0001940000047ab9 */ /* 0x000fe40000000a00 */
[----:B------:R-:W-:Y:S01]  /*8110*/  ISETP.GE.U32.AND P0, PT, R16, UR4, PT ;  /* 0x0000000410007c0c */ /* 0x000fe2000bf06070 */
[----:B------:R-:W-:-:S05]  /*8120*/  IMAD.IADD R17, R17, 0x1, R3 ;  /* 0x0000000111117824 */ /* 0x000fca00078e0203 */
[----:B------:R-:W-:-:S13]  /*8130*/  ISETP.GE.U32.AND.EX P0, PT, R17, UR5, PT, P0 ;  /* 0x0000000511007c0c */ /* 0x000fda000bf06100 */
[----:B------:R-:W-:Y:S05]  /*8140*/  @P0 BRA `(.L_x_287) ;  /* 0x0000000400640947 */ /* 0x000fea0003800000 */
[----:B------:R-:W3:Y:S01]  /*8150*/  S2R R12, SR_CTAID.X ;  /* 0x00000000000c7919 */ /* 0x000ee20000002500 */
[----:B0-----:R-:W0:Y:S01]  /*8160*/  LDC.64 R10, c[0x0][0x628] ;  /* 0x00018a00ff0a7b82 */ /* 0x001e220000000a00 */
[----:B------:R-:W-:Y:S01]  /*8170*/  ULDC UR4, c[0x0][0x150] ;  /* 0x0000540000047ab9 */ /* 0x000fe20000000800 */
[----:B------:R-:W-:Y:S01]  /*8180*/  IMAD.MOV.U32 R8, RZ, RZ, R16 ;  /* 0x000000ffff087224 */ /* 0x000fe200078e0010 */
[----:B------:R-:W0:Y:S01]  /*8190*/  S2R R23, SR_CTAID.Y ;  /* 0x0000000000177919 */ /* 0x000e220000002600 */
[----:B------:R-:W-:-:S04]  /*81a0*/  IMAD.MOV.U32 R9, RZ, RZ, R17 ;  /* 0x000000ffff097224 */ /* 0x000fc800078e0011 */
[----:B------:R-:W1:Y:S08]  /*81b0*/  LDC R21, c[0x0][0x144] ;  /* 0x00005100ff157b82 */ /* 0x000e700000000800 */
[----:B------:R-:W1:Y:S08]  /*81c0*/  LDC R0, c[0x0][0x630] ;  /* 0x00018c00ff007b82 */ /* 0x000e700000000800 */
[----:B------:R-:W1:Y:S01]  /*81d0*/  LDC.64 R14, c[0x0][0x620] ;  /* 0x00018800ff0e7b82 */ /* 0x000e620000000a00 */
[----:B0-----:R-:W-:-:S04]  /*81e0*/  ISETP.NE.U32.AND P0, PT, R10, RZ, PT ;  /* 0x000000ff0a00720c */ /* 0x001fc80003f05070 */
[----:B------:R-:W-:Y:S02]  /*81f0*/  ISETP.NE.AND.EX P0, PT, R11, RZ, PT, P0 ;  /* 0x000000ff0b00720c */ /* 0x000fe40003f05300 */
[----:B---3--:R-:W-:-:S05]  /*8200*/  I2FP.F32.U32 R3, R12 ;  /* 0x0000000c00037245 */ /* 0x008fca0000201000 */
[----:B------:R-:W-:-:S04]  /*8210*/  FMUL R3, R3, UR4 ;  /* 0x0000000403037c20 */ /* 0x000fc80008400000 */
[----:B------:R0:W3:Y:S02]  /*8220*/  F2I.U32.TRUNC.NTZ R20, R3 ;  /* 0x0000000300147305 */ /* 0x0000e4000020f000 */
[----:B------:R-:W-:Y:S05]  /*8230*/  @!P0 BRA `(.L_x_288) ;  /* 0x0000000000288947 */ /* 0x000fea0003800000 */
[----:B0-----:R-:W0:Y:S02]  /*8240*/  LDC R3, c[0x0][0x634] ;  /* 0x00018d00ff037b82 */ /* 0x001e240000000800 */
[----:B0-----:R-:W-:-:S05]  /*8250*/  IADD3 R3, P0, R16, R3, RZ ;  /* 0x0000000310037210 */ /* 0x001fca0007f1e0ff */
[----:B------:R-:W-:-:S04]  /*8260*/  IMAD.X R13, RZ, RZ, R17, P0 ;  /* 0x000000ffff0d7224 */ /* 0x000fc800000e0611 */
[----:B------:R-:W-:-:S04]  /*8270*/  IMAD.WIDE.U32 R4, R13, R10, RZ ;  /* 0x0000000a0d047225 */ /* 0x000fc800078e00ff */
[----:B-1----:R-:W-:-:S04]  /*8280*/  IMAD.WIDE.U32 R6, P0, R3, R11, R4 ;  /* 0x0000000b03067225 */ /* 0x002fc80007800004 */
[----:B------:R-:W-:-:S04]  /*8290*/  IMAD.WIDE.U32 R4, R3, R10, RZ ;  /* 0x0000000a03047225 */ /* 0x000fc800078e00ff */
[----:B------:R-:W-:Y:S01]  /*82a0*/  IMAD.X R9, RZ, RZ, RZ, P0 ;  /* 0x000000ffff097224 */ /* 0x000fe200000e06ff */
[----:B------:R-:W-:Y:S01]  /*82b0*/  IADD3 RZ, P0, R5, R6, RZ ;  /* 0x0000000605ff7210 */ /* 0x000fe20007f1e0ff */
[----:B------:R-:W-:-:S04]  /*82c0*/  IMAD.MOV.U32 R8, RZ, RZ, R7 ;  /* 0x000000ffff087224 */ /* 0x000fc800078e0007 */
[----:B------:R-:W-:-:S08]  /*82d0*/  IMAD.WIDE.U32.X R8, R13, R11, R8, P0 ;  /* 0x0000000b0d087225 */ /* 0x000fd000000e0408 */
.L_x_288:
[----:B------:R-:W2:Y:S01]  /*82e0*/  LDC.64 R26, c[0x0][0x640] ;  /* 0x00019000ff1a7b82 */ /* 0x000ea20000000a00 */
[-CC-:B-1----:R-:W-:Y:S01]  /*82f0*/  SHF.R.U64 R22, R8, R0.reuse, R9.reuse ;  /* 0x0000000008167219 */ /* 0x182fe20000001209 */
[----:B---3--:R-:W-:Y:S01]  /*8300*/  IMAD.MOV R20, RZ, RZ, -R20 ;  /* 0x000000ffff147224 */ /* 0x008fe200078e0a14 */
[----:B------:R-:W-:Y:S01]  /*8310*/  SHF.R.U32.HI R0, RZ, R0, R9 ;  /* 0x00000000ff007219 */ /* 0x000fe20000011609 */
[----:B------:R-:W-:Y:S01]  /*8320*/  ULDC UR4, c[0x0][0x154] ;  /* 0x0000550000047ab9 */ /* 0x000fe20000000800 */
[----:B0-----:R-:W-:Y:S01]  /*8330*/  IADD3 R3, P0, RZ, -R22, RZ ;  /* 0x80000016ff037210 */ /* 0x001fe20007f1e0ff */
[----:B------:R-:W-:Y:S02]  /*8340*/  IMAD R21, R21, R20, R12 ;  /* 0x0000001415157224 */ /* 0x000fe400078e020c */
[----:B------:R-:W0:Y:S01]  /*8350*/  LDC R6, c[0x0][0x618] ;  /* 0x00018600ff067b82 */ /* 0x000e220000000800 */
[----:B------:R-:W-:Y:S02]  /*8360*/  IMAD.MOV.U32 R7, RZ, RZ, 0x1 ;  /* 0x00000001ff077424 */ /* 0x000fe400078e00ff */
[----:B------:R-:W-:-:S04]  /*8370*/  IMAD.X R5, RZ, RZ, ~R0, P0 ;  /* 0x000000ffff057224 */ /* 0x000fc800000e0e00 */
[-C--:B------:R-:W-:Y:S01]  /*8380*/  IMAD R0, R5, R14.reuse, RZ ;  /* 0x0000000e05007224 */ /* 0x080fe200078e02ff */
[----:B------:R-:W1:Y:S01]  /*8390*/  LDC R8, c[0x0][0x608] ;  /* 0x00018200ff087b82 */ /* 0x000e620000000800 */
[----:B------:R-:W-:-:S04]  /*83a0*/  IMAD.WIDE.U32 R4, R3, R14, R16 ;  /* 0x0000000e03047225 */ /* 0x000fc800078e0010 */
[----:B------:R-:W-:Y:S01]  /*83b0*/  IMAD R3, R3, R15, R0 ;  /* 0x0000000f03037224 */ /* 0x000fe200078e0200 */
[----:B------:R-:W-:Y:S02]  /*83c0*/  I2FP.F32.U32 R0, R23 ;  /* 0x0000001700007245 */ /* 0x000fe40000201000 */
[----:B------:R-:W3:Y:S01]  /*83d0*/  LDC R24, c[0x0][0x658] ;  /* 0x00019600ff187b82 */ /* 0x000ee20000000800 */
[----:B------:R-:W-:Y:S01]  /*83e0*/  IMAD.IADD R3, R5, 0x1, R3 ;  /* 0x0000000105037824 */ /* 0x000fe200078e0203 */
[----:B--2---:R-:W-:Y:S01]  /*83f0*/  ISETP.NE.U32.AND P0, PT, R26, RZ, PT ;  /* 0x000000ff1a00720c */ /* 0x004fe20003f05070 */
[----:B------:R-:W-:Y:S01]  /*8400*/  FMUL R0, R0, UR4 ;  /* 0x0000000400007c20 */ /* 0x000fe20008400000 */
[----:B------:R-:W-:Y:S02]  /*8410*/  IMAD.MOV.U32 R5, RZ, RZ, -0x1 ;  /* 0xffffffffff057424 */ /* 0x000fe400078e00ff */
[----:B------:R-:W-:Y:S01]  /*8420*/  ISETP.NE.AND.EX P0, PT, R27, RZ, PT, P0 ;  /* 0x000000ff1b00720c */ /* 0x000fe20003f05300 */
[----:B------:R2:W2:Y:S01]  /*8430*/  F2I.U32.TRUNC.NTZ R13, R0 ;  /* 0x00000000000d7305 */ /* 0x0004a2000020f000 */
[----:B------:R-:W2:Y:S01]  /*8440*/  LDC R20, c[0x0][0x148] ;  /* 0x00005200ff147b82 */ /* 0x000ea20000000800 */
[----:B0-----:R-:W-:-:S02]  /*8450*/  SHF.R.U64 R12, R4, R6, R3 ;  /* 0x00000006040c7219 */ /* 0x001fc40000001203 */
[----:B------:R-:W-:-:S05]  /*8460*/  SHF.R.U32.HI R3, RZ, R6, R3 ;  /* 0x00000006ff037219 */ /* 0x000fca0000011603 */
[----:B------:R-:W0:Y:S01]  /*8470*/  LDC R15, c[0x0][0x600] ;  /* 0x00018000ff0f7b82 */ /* 0x000e220000000800 */
[-CC-:B-1----:R-:W-:Y:S02]  /*8480*/  SHF.R.U64 R10, R12, R8.reuse, R3.reuse ;  /* 0x000000080c0a7219 */ /* 0x182fe40000001203 */
[----:B------:R-:W-:-:S05]  /*8490*/  SHF.R.U32.HI R3, RZ, R8, R3 ;  /* 0x00000008ff037219 */ /* 0x000fca0000011603 */
[----:B------:R-:W1:Y:S01]  /*84a0*/  LDC R28, c[0x0][0x648] ;  /* 0x00019200ff1c7b82 */ /* 0x000e620000000800 */
[-C--:B---3--:R-:W-:Y:S02]  /*84b0*/  SHF.L.U32 R4, R5, R24.reuse, RZ ;  /* 0x0000001805047219 */ /* 0x088fe400000006ff */
[--C-:B------:R-:W-:Y:S02]  /*84c0*/  SHF.R.U64 R14, R10, R24, R3.reuse ;  /* 0x000000180a0e7219 */ /* 0x100fe40000001203 */
[----:B------:R-:W-:Y:S02]  /*84d0*/  LOP3.LUT R25, RZ, R4, RZ, 0x33, !PT ;  /* 0x00000004ff197212 */ /* 0x000fe400078e33ff */
[-C--:B------:R-:W-:Y:S01]  /*84e0*/  SHF.R.U32.HI R5, RZ, R24.reuse, R3 ;  /* 0x00000018ff057219 */ /* 0x080fe20000011603 */
[----:B------:R-:W3:Y:S01]  /*84f0*/  LDC R29, c[0x0][0x638] ;  /* 0x00018e00ff1d7b82 */ /* 0x000ee20000000800 */
[----:B------:R-:W-:Y:S01]  /*8500*/  SHF.L.U32 R152, R7, R24, RZ ;  /* 0x0000001807987219 */ /* 0x000fe200000006ff */
[----:B------:R-:W-:-:S06]  /*8510*/  IMAD.MOV.U32 R4, RZ, RZ, R14 ;  /* 0x000000ffff047224 */ /* 0x000fcc00078e000e */
[----:B------:R-:W0:Y:S01]  /*8520*/  LDC R30, c[0x0][0x610] ;  /* 0x00018400ff1e7b82 */ /* 0x000e220000000800 */
[----:B------:R-:W-:Y:S05]  /*8530*/  @!P0 BRA `(.L_x_289) ;  /* 0x0000000000288947 */ /* 0x000fea0003800000 */
[----:B------:R-:W4:Y:S02]  /*8540*/  LDC R3, c[0x0][0x64c] ;  /* 0x00019300ff037b82 */ /* 0x000f240000000800 */
[----:B----4-:R-:W-:-:S05]  /*8550*/  IADD3 R3, P0, R14, R3, RZ ;  /* 0x000000030e037210 */ /* 0x010fca0007f1e0ff */
        /* <DEDUP_REMOVED lines=8> */
.L_x_289:
[----:B------:R-:W-:Y:S01]  /*85e0*/  ISETP.NE.AND P0, PT, R2, 0x1, PT ;  /* 0x000000010200780c */ /* 0x000fe20003f05270 */
[----:B0-----:R-:W-:Y:S01]  /*85f0*/  VIADD R7, R15, 0xffffffff ;  /* 0xffffffff0f077836 */ /* 0x001fe20000000000 */
[----:B-12---:R-:W-:Y:S01]  /*8600*/  SHF.R.U64 R0, R4, R28, R5 ;  /* 0x0000001c04007219 */ /* 0x006fe20000001205 */
[----:B------:R-:W-:Y:S01]  /*8610*/  IMAD.MOV R13, RZ, RZ, -R13 ;  /* 0x000000ffff0d7224 */ /* 0x000fe200078e0a0d */
[----:B------:R-:W-:Y:S01]  /*8620*/  LOP3.LUT R5, R10, R25, RZ, 0xc0, !PT ;  /* 0x000000190a057212 */ /* 0x000fe200078ec0ff */
[----:B------:R-:W-:Y:S02]  /*8630*/  IMAD.MOV.U32 R4, RZ, RZ, 0x1 ;  /* 0x00000001ff047424 */ /* 0x000fe400078e00ff */
[----:B------:R-:W-:Y:S02]  /*8640*/  IMAD.MOV R3, RZ, RZ, -R0 ;  /* 0x000000ffff037224 */ /* 0x000fe400078e0a00 */
[----:B------:R-:W-:Y:S01]  /*8650*/  IMAD R152, R152, R0, R5 ;  /* 0x0000000098987224 */ /* 0x000fe200078e0205 */
[----:B------:R-:W-:Y:S01]  /*8660*/  LOP3.LUT R5, R12, R7, RZ, 0xc0, !PT ;  /* 0x000000070c057212 */ /* 0x000fe200078ec0ff */
[----:B---3--:R-:W-:-:S02]  /*8670*/  IMAD R0, R3, R29, R14 ;  /* 0x0000001d03007224 */ /* 0x008fc400078e020e */
[----:B------:R-:W-:Y:S02]  /*8680*/  @P0 IMAD R21, R20, R13, R23 ;  /* 0x0000000d14150224 */ /* 0x000fe400078e0217 */
[----:B------:R-:W-:Y:S01]  /*8690*/  IMAD R3, R0, R15, R5 ;  /* 0x0000000f00037224 */ /* 0x000fe200078e0205 */
[----:B------:R-:W-:Y:S01]  /*86a0*/  PRMT R0, R4, 0x7610, R0 ;  /* 0x0000761004007816 */ /* 0x000fe20000000000 */
[----:B------:R-:W-:-:S05]  /*86b0*/  IMAD R152, R152, R30, R21 ;  /* 0x0000001e98987224 */ /* 0x000fca00078e0215 */
[----:B------:R-:W-:Y:S02]  /*86c0*/  SEL R23, R3, R152, !P0 ;  /* 0x0000009803177207 */ /* 0x000fe40004000000 */
[----:B------:R-:W-:-:S07]  /*86d0*/  SEL R152, R152, R3, !P0 ;  /* 0x0000000398987207 */ /* 0x000fce0004000000 */
.L_x_287:
[----:B------:R-:W-:-:S13]  /*86e0*/  LOP3.LUT P0, RZ, R0, 0xff, RZ, 0xc0, !PT ;  /* 0x000000ff00ff7812 */ /* 0x000fda000780c0ff */
[----:B------:R-:W-:Y:S05]  /*86f0*/  @P0 BRA `(.L_x_290) ;  /* 0xffffff8400fc0947 */ /* 0x000fea000383ffff */
[----:B------:R-:W-:Y:S05]  /*8700*/  EXIT ;  /* 0x000000000000794d */ /* 0x000fea0003800000 */
.L_x_3:
[----:B0-----:R-:W-:Y:S01]  /*8710*/  ULDC.64 UR4, c[0x0][0x650] ;  /* 0x0001940000047ab9 */ /* 0x001fe20000000a00 */
        /* <DEDUP_REMOVED lines=25> */
.L_x_292:
[--C-:B------:R-:W-:Y:S01]  /*88b0*/  SHF.R.U64 R12, R10, R14, R11.reuse ;  /* 0x0000000e0a0c7219 */ /* 0x100fe2000000120b */
[----:B------:R-:W0:Y:S01]  /*88c0*/  LDC R22, c[0x0][0x618] ;  /* 0x00018600ff167b82 */ /* 0x000e220000000800 */
[----:B------:R-:W-:Y:S01]  /*88d0*/  I2FP.F32.U32 R6, R4 ;  /* 0x0000000400067245 */ /* 0x000fe20000201000 */
[----:B------:R-:W-:Y:S01]  /*88e0*/  ULDC UR4, c[0x0][0x150] ;  /* 0x0000540000047ab9 */ /* 0x000fe20000000800 */
[----:B------:R-:W-:Y:S02]  /*88f0*/  SHF.R.U32.HI R5, RZ, R14, R11 ;  /* 0x0000000eff057219 */ /* 0x000fe4000001160b */
[----:B------:R-:W-:Y:S01]  /*8900*/  IADD3 R9, P0, RZ, -R12, RZ ;  /* 0x8000000cff097210 */ /* 0x000fe20007f1e0ff */
[----:B------:R-:W-:Y:S01]  /*8910*/  FMUL R11, R6, UR4 ;  /* 0x00000004060b7c20 */ /* 0x000fe20008400000 */
[----:B------:R-:W-:Y:S01]  /*8920*/  ULDC UR4, c[0x0][0x154] ;  /* 0x0000550000047ab9 */ /* 0x000fe20000000800 */
[----:B------:R-:W1:Y:S02]  /*8930*/  LDC.64 R24, c[0x0][0x640] ;  /* 0x00019000ff187b82 */ /* 0x000e640000000a00 */
[----:B------:R-:W-:-:S02]  /*8940*/  IMAD.X R5, RZ, RZ, ~R5, P0 ;  /* 0x000000ffff057224 */ /* 0x000fc400000e0e05 */
[----:B------:R-:W2:Y:S01]  /*8950*/  F2I.U32.TRUNC.NTZ R11, R11 ;  /* 0x0000000b000b7305 */ /* 0x000ea2000020f000 */
[----:B------:R-:W-:-:S03]  /*8960*/  IMAD.WIDE.U32 R6, R9, R20, R16 ;  /* 0x0000001409067225 */ /* 0x000fc600078e0010 */
[----:B------:R-:W3:Y:S01]  /*8970*/  LDC R13, c[0x0][0x144] ;  /* 0x00005100ff0d7b82 */ /* 0x000ee20000000800 */
[----:B------:R-:W-:-:S04]  /*8980*/  IMAD R8, R5, R20, RZ ;  /* 0x0000001405087224 */ /* 0x000fc800078e02ff */
[----:B------:R-:W-:Y:S02]  /*8990*/  IMAD R5, R9, R21, R8 ;  /* 0x0000001509057224 */ /* 0x000fe400078e0208 */
[----:B------:R-:W-:Y:S01]  /*89a0*/  IMAD.MOV.U32 R8, RZ, RZ, -0x1 ;  /* 0xffffffffff087424 */ /* 0x000fe200078e00ff */
[----:B------:R-:W4:Y:S01]  /*89b0*/  LDC R14, c[0x0][0x608] ;  /* 0x00018200ff0e7b82 */ /* 0x000f220000000800 */
[----:B------:R-:W-:Y:S01]  /*89c0*/  IMAD.IADD R5, R7, 0x1, R5 ;  /* 0x0000000107057824 */ /* 0x000fe200078e0205 */
[----:B------:R-:W-:-:S04]  /*89d0*/  I2FP.F32.U32 R7, R3 ;  /* 0x0000000300077245 */ /* 0x000fc80000201000 */
[-C--:B0-----:R-:W-:Y:S01]  /*89e0*/  SHF.R.U64 R10, R6, R22.reuse, R5 ;  /* 0x00000016060a7219 */ /* 0x081fe20000001205 */
[----:B--2---:R-:W-:Y:S01]  /*89f0*/  IMAD.MOV R6, RZ, RZ, -R11 ;  /* 0x000000ffff067224 */ /* 0x004fe200078e0a0b */
[----:B------:R-:W0:Y:S01]  /*8a00*/  LDC R9, c[0x0][0x658] ;  /* 0x00019600ff097b82 */ /* 0x000e220000000800 */
[----:B-1----:R-:W-:Y:S01]  /*8a10*/  ISETP.NE.U32.AND P0, PT, R24, RZ, PT ;  /* 0x000000ff1800720c */ /* 0x002fe20003f05070 */
[----:B------:R-:W-:Y:S01]  /*8a20*/  FMUL R7, R7, UR4 ;  /* 0x0000000407077c20 */ /* 0x000fe20008400000 */
[----:B------:R-:W-:Y:S02]  /*8a30*/  SHF.R.U32.HI R5, RZ, R22, R5 ;  /* 0x00000016ff057219 */ /* 0x000fe40000011605 */
[----:B------:R-:W-:-:S03]  /*8a40*/  ISETP.NE.AND.EX P0, PT, R25, RZ, PT, P0 ;  /* 0x000000ff1900720c */ /* 0x000fc60003f05300 */
[----:B------:R-:W1:Y:S01]  /*8a50*/  LDC R20, c[0x0][0x148] ;  /* 0x00005200ff147b82 */ /* 0x000e620000000800 */
[----:B---3--:R-:W-:Y:S02]  /*8a60*/  IMAD R23, R13, R6, R4 ;  /* 0x000000060d177224 */ /* 0x008fe400078e0204 */
[----:B------:R-:W-:-:S05]  /*8a70*/  IMAD.MOV.U32 R6, RZ, RZ, 0x1 ;  /* 0x00000001ff067424 */ /* 0x000fca00078e00ff */
[----:B------:R-:W2:Y:S01]  /*8a80*/  LDC R21, c[0x0][0x600] ;  /* 0x00018000ff157b82 */ /* 0x000ea20000000800 */
[-CC-:B----4-:R-:W-:Y:S02]  /*8a90*/  SHF.R.U64 R13, R10, R14.reuse, R5.reuse ;  /* 0x0000000e0a0d7219 */ /* 0x190fe40000001205 */
[----:B------:R-:W-:Y:S02]  /*8aa0*/  SHF.R.U32.HI R4, RZ, R14, R5 ;  /* 0x0000000eff047219 */ /* 0x000fe40000011605 */
[----:B------:R3:W4:Y:S03]  /*8ab0*/  F2I.U32.TRUNC.NTZ R14, R7 ;  /* 0x00000007000e7305 */ /* 0x000726000020f000 */
[----:B------:R-:W1:Y:S01]  /*8ac0*/  LDC R26, c[0x0][0x648] ;  /* 0x00019200ff1a7b82 */ /* 0x000e620000000800 */
[-C--:B0-----:R-:W-:Y:S02]  /*8ad0*/  SHF.R.U64 R15, R13, R9.reuse, R4 ;  /* 0x000000090d0f7219 */ /* 0x081fe40000001204 */
[----:B------:R-:W-:-:S02]  /*8ae0*/  SHF.L.U32 R8, R8, R9, RZ ;  /* 0x0000000908087219 */ /* 0x000fc400000006ff */
[-C--:B------:R-:W-:Y:S01]  /*8af0*/  SHF.R.U32.HI R5, RZ, R9.reuse, R4 ;  /* 0x00000009ff057219 */ /* 0x080fe20000011604 */
[----:B------:R-:W-:Y:S01]  /*8b00*/  IMAD.MOV.U32 R4, RZ, RZ, R15 ;  /* 0x000000ffff047224 */ /* 0x000fe200078e000f */
[----:B------:R-:W-:Y:S01]  /*8b10*/  SHF.L.U32 R22, R6, R9, RZ ;  /* 0x0000000906167219 */ /* 0x000fe200000006ff */
[----:B------:R-:W0:Y:S01]  /*8b20*/  LDC R27, c[0x0][0x638] ;  /* 0x00018e00ff1b7b82 */ /* 0x000e220000000800 */
[----:B------:R-:W-:-:S07]  /*8b30*/  LOP3.LUT R28, RZ, R8, RZ, 0x33, !PT ;  /* 0x00000008ff1c7212 */ /* 0x000fce00078e33ff */
        /* <DEDUP_REMOVED lines=12> */
.L_x_293:
[----:B------:R-:W-:Y:S01]  /*8c00*/  ISETP.NE.AND P0, PT, R2, 0x1, PT ;  /* 0x000000010200780c */ /* 0x000fe20003f05270 */
[----:B--2---:R-:W-:Y:S01]  /*8c10*/  VIADD R7, R21, 0xffffffff ;  /* 0xffffffff15077836 */ /* 0x004fe20000000000 */
[----:B-1----:R-:W-:Y:S01]  /*8c20*/  SHF.R.U64 R5, R4, R26, R5 ;  /* 0x0000001a04057219 */ /* 0x002fe20000001205 */
[----:B------:R-:W-:Y:S01]  /*8c30*/  IMAD.MOV R14, RZ, RZ, -R14 ;  /* 0x000000ffff0e7224 */ /* 0x000fe200078e0a0e */
[----:B------:R-:W-:Y:S01]  /*8c40*/  LOP3.LUT R4, R13, R28, RZ, 0xc0, !PT ;  /* 0x0000001c0d047212 */ /* 0x000fe200078ec0ff */
[----:B------:R-:W-:Y:S01]  /*8c50*/  IMAD.MOV.U32 R8, RZ, RZ, R12 ;  /* 0x000000ffff087224 */ /* 0x000fe200078e000c */
[----:B------:R-:W-:Y:S01]  /*8c60*/  LOP3.LUT R10, R10, R7, RZ, 0xc0, !PT ;  /* 0x000000070a0a7212 */ /* 0x000fe200078ec0ff */
[----:B------:R-:W-:Y:S02]  /*8c70*/  IMAD.MOV R6, RZ, RZ, -R5 ;  /* 0x000000ffff067224 */ /* 0x000fe400078e0a05 */
[----:B------:R-:W-:-:S04]  /*8c80*/  IMAD R4, R22, R5, R4 ;  /* 0x0000000516047224 */ /* 0x000fc800078e0204 */
[----:B------:R-:W-:Y:S02]  /*8c90*/  @P0 IMAD R23, R20, R14, R3 ;  /* 0x0000000e14170224 */ /* 0x000fe400078e0203 */
[----:B0-----:R-:W-:Y:S02]  /*8ca0*/  IMAD R3, R6, R27, R15 ;  /* 0x0000001b06037224 */ /* 0x001fe400078e020f */
[----:B------:R-:W-:Y:S02]  /*8cb0*/  IMAD R7, R4, R29, R23 ;  /* 0x0000001d04077224 */ /* 0x000fe400078e0217 */
[----:B------:R-:W-:Y:S02]  /*8cc0*/  IMAD R4, R3, R21, R10 ;  /* 0x0000001503047224 */ /* 0x000fe400078e020a */
[----:B------:R-:W-:-:S03]  /*8cd0*/  IMAD.MOV.U32 R6, RZ, RZ, 0x1 ;  /* 0x00000001ff067424 */ /* 0x000fc600078e00ff */
[----:B------:R-:W-:Y:S02]  /*8ce0*/  SEL R9, R4, R7, !P0 ;  /* 0x0000000704097207 */ /* 0x000fe40004000000 */
[----:B------:R-:W-:-:S07]  /*8cf0*/  SEL R7, R7, R4, !P0 ;  /* 0x0000000407077207 */ /* 0x000fce0004000000 */
.L_x_291:
[----:B------:R-:W-:-:S08]  /*8d00*/  NOP ;  /* 0x0000000000007918 */ /* 0x000fd00000000000 */
[----:B------:R-:W0:-:S00]  /*8d10*/  USETMAXREG.DEALLOC.CTAPOOL 0x28 ;  /* 0x00000028000079c8 */ /* 0x000e0000080e0500 */
[----:B0-----:R-:W-:-:S13]  /*8d20*/  ISETP.NE.AND P0, PT, R0, RZ, PT ;  /* 0x000000ff0000720c */ /* 0x001fda0003f05270 */
[----:B------:R-:W-:Y:S05]  /*8d30*/  @P0 EXIT ;  /* 0x000000000000094d */ /* 0x000fea0003800000 */
[----:B------:R-:W-:Y:S01]  /*8d40*/  LOP3.LUT P0, RZ, R6, 0xff, RZ, 0xc0, !PT ;  /* 0x000000ff06ff7812 */ /* 0x000fe2000780c0ff */
[----:B------:R-:W-:Y:S02]  /*8d50*/  IMAD.MOV.U32 R3, RZ, RZ, 0x1 ;  /* 0x00000001ff037424 */ /* 0x000fe400078e00ff */
[----:B------:R-:W-:-:S10]  /*8d60*/  IMAD.MOV.U32 R0, RZ, RZ, RZ ;  /* 0x000000ffff007224 */ /* 0x000fd400078e00ff */
[----:B------:R-:W-:Y:S05]  /*8d70*/  @!P0 BRA `(.L_x_294) ;  /* 0x0000000c00348947 */ /* 0x000fea0003800000 */
[----:B------:R-:W0:Y:S01]  /*8d80*/  LDC R0, c[0x0][0x28c] ;  /* 0x0000a300ff007b82 */ /* 0x000e220000000800 */
[----:B------:R-:W-:Y:S01]  /*8d90*/  ULDC UR5, c[0x0][0x600] ;  /* 0x0001800000057ab9 */ /* 0x000fe20000000800 */
[----:B------:R-:W-:Y:S01]  /*8da0*/  ULDC UR4, c[0x0][0xc] ;  /* 0x0000030000047ab9 */ /* 0x000fe20000000800 */
[----:B------:R-:W-:Y:S01]  /*8db0*/  UIADD3 UR16, UR5, -0x1, URZ ;  /* 0xffffffff05107890 */ /* 0x000fe2000fffe03f */
[C---:B------:R-:W-:Y:S01]  /*8dc0*/  LOP3.LUT P2, RZ, R18.reuse, 0x7f, RZ, 0xc0, !PT ;  /* 0x0000007f12ff7812 */ /* 0x040fe2000784c0ff */
[----:B------:R-:W-:Y:S01]  /*8dd0*/  ULDC UR6, c[0x0][0x658] ;  /* 0x0001960000067ab9 */ /* 0x000fe20000000800 */
[----:B------:R-:W-:Y:S01]  /*8de0*/  ULDC UR5, c[0x0][0x10] ;  /* 0x0000040000057ab9 */ /* 0x000fe20000000800 */
[----:B------:R-:W-:Y:S01]  /*8df0*/  UMOV UR7, 0xffffffff ;  /* 0xffffffff00077882 */ /* 0x000fe20000000000 */
[----:B------:R-:W-:Y:S01]  /*8e00*/  UMOV UR8, 0x1 ;  /* 0x0000000100087882 */ /* 0x000fe20000000000 */
[----:B------:R-:W-:Y:S01]  /*8e10*/  UIMAD.WIDE.U32 UR4, UR4, UR5, URZ ;  /* 0x00000005040472a5 */ /* 0x000fe2000f8e003f */
[----:B------:R-:W-:Y:S01]  /*8e20*/  LOP3.LUT P0, RZ, R18, 0x1f, RZ, 0xc0, !PT ;  /* 0x0000001f12ff7812 */ /* 0x000fe2000780c0ff */
[----:B------:R-:W-:Y:S01]  /*8e30*/  USHF.L.U32 UR7, UR7, UR6, URZ ;  /* 0x0000000607077299 */ /* 0x000fe2000800063f */
[----:B------:R-:W-:Y:S01]  /*8e40*/  BSSY B0, `(.L_x_294) ;  /* 0x00000c0000007945 */ /* 0x000fe20003800000 */
[----:B------:R-:W-:Y:S01]  /*8e50*/  USHF.L.U32 UR18, UR8, UR6, URZ ;  /* 0x0000000608127299 */ /* 0x000fe2000800063f */
[----:B------:R-:W-:Y:S01]  /*8e60*/  IMAD.MOV.U32 R11, RZ, RZ, 0x1 ;  /* 0x00000001ff0b7424 */ /* 0x000fe200078e00ff */
[----:B------:R-:W-:Y:S01]  /*8e70*/  LOP3.LUT R18, R19, 0x2, RZ, 0xfc, !PT ;  /* 0x0000000213127812 */ /* 0x000fe200078efcff */
[----:B------:R-:W-:Y:S01]  /*8e80*/  ULDC UR6, c[0x0][0x14] ;  /* 0x0000050000067ab9 */ /* 0x000fe20000000800 */
[----:B------:R-:W-:Y:S01]  /*8e90*/  PLOP3.LUT P0, PT, P0, P2, PT, 0x8a, 0x0 ;  /* 0x000000000000781c */ /* 0x000fe20000705172 */
[----:B------:R-:W-:-:S02]  /*8ea0*/  UIMAD.WIDE.U32 UR20, UR4, UR6, URZ ;  /* 0x00000006041472a5 */ /* 0x000fc4000f8e003f */
[----:B------:R-:W-:Y:S02]  /*8eb0*/  UIMAD UR13, UR5, UR6, URZ ;  /* 0x00000006050d72a4 */ /* 0x000fe4000f8e023f */
[----:B------:R-:W-:Y:S01]  /*8ec0*/  ULOP3.LUT UR17, URZ, UR7, URZ, 0x33, !UPT ;  /* 0x000000073f117292 */ /* 0x000fe2000f8e333f */
[----:B0-----:R-:W-:Y:S01]  /*8ed0*/  VIADD R0, R0, 0x3f ;  /* 0x0000003f00007836 */ /* 0x001fe20000000000 */
[----:B------:R-:W-:Y:S01]  /*8ee0*/  UIADD3 UR13, UR21, UR13, URZ ;  /* 0x0000000d150d7290 */ /* 0x000fe2000fffe03f */
[----:B------:R-:W-:-:S03]  /*8ef0*/  ULDC.64 UR22, c[0x0][0x198] ;  /* 0x0000660000167ab9 */ /* 0x000fc60000000a00 */
[----:B------:R-:W-:-:S04]  /*8f00*/  SHF.R.S32.HI R3, RZ, 0x1f, R0 ;  /* 0x0000001fff037819 */ /* 0x000fc80000011400 */
[----:B------:R-:W-:Y:S01]  /*8f10*/  LEA.HI R3, R3, R0, RZ, 0x6 ;  /* 0x0000000003037211 */ /* 0x000fe200078f30ff */
[----:B------:R-:W-:-:S03]  /*8f20*/  IMAD.MOV.U32 R0, RZ, RZ, RZ ;  /* 0x000000ffff007224 */ /* 0x000fc600078e00ff */
[----:B------:R-:W-:Y:S01]  /*8f30*/  SHF.R.S32.HI R13, RZ, 0x6, R3 ;  /* 0x00000006ff0d7819 */ /* 0x000fe20000011403 */
[----:B------:R-:W-:-:S04]  /*8f40*/  IMAD.MOV.U32 R3, RZ, RZ, 0x1 ;  /* 0x00000001ff037424 */ /* 0x000fc800078e00ff */
[----:B------:R-:W-:-:S07]  /*8f50*/  VIADD R10, R13, 0x1 ;  /* 0x000000010d0a7836 */ /* 0x000fce0000000000 */
.L_x_306:
[----:B------:R-:W-:-:S03]  /*8f60*/  UMOV UR4, 0xffffffff ;  /* 0xffffffff00047882 */ /* 0x000fc60000000000 */
[----:B------:R-:W-:Y:S05]  /*8f70*/  BRA.DIV UR4, `(.L_x_295) ;  /* 0x0000000e04547947 */ /* 0x000fea000b800000 */
[----:B------:R-:W-:-:S13]  /*8f80*/  ELECT P6, URZ, PT ;  /* 0x00000000003f782f */ /* 0x000fda00038c0000 */
.L_x_315:
[----:B------:R-:W0:Y:S01]  /*8f90*/  LDC R4, c[0x0][0x28c] ;  /* 0x0000a300ff047b82 */ /* 0x000e220000000800 */
[----:B------:R-:W-:Y:S01]  /*8fa0*/  BSSY B1, `(.L_x_296) ;  /* 0x0000037000017945 */ /* 0x000fe20003800000 */
[----:B0-----:R-:W-:-:S13]  /*8fb0*/  ISETP.LT.OR P6, PT, R4, 0x1, !P6 ;  /* 0x000000010400780c */ /* 0x001fda00077c1670 */
[----:B------:R-:W-:Y:S05]  /*8fc0*/  @P6 BRA `(.L_x_297) ;  /* 0x0000000000d06947 */ /* 0x000fea0003800000 */
[----:B------:R-:W-:Y:S02]  /*8fd0*/  IMAD.SHL.U32 R14, R9, 0x80, RZ ;  /* 0x00000080090e7824 */ /* 0x000fe400078e00ff */
[----:B------:R-:W-:Y:S02]  /*8fe0*/  IMAD.SHL.U32 R15, R7, 0x100, RZ ;  /* 0x00000100070f7824 */ /* 0x000fe400078e00ff */
[----:B------:R-:W-:Y:S02]  /*8ff0*/  IMAD.MOV.U32 R20, RZ, RZ, RZ ;  /* 0x000000ffff147224 */ /* 0x000fe400078e00ff */
[----:B------:R-:W-:Y:S02]  /*9000*/  IMAD.MOV.U32 R4, RZ, RZ, R10 ;  /* 0x000000ffff047224 */ /* 0x000fe400078e000a */
[----:B------:R-:W-:Y:S02]  /*9010*/  IMAD.MOV.U32 R5, RZ, RZ, R3 ;  /* 0x000000ffff057224 */ /* 0x000fe400078e0003 */
[----:B------:R-:W-:-:S07]  /*9020*/  IMAD.MOV.U32 R6, RZ, RZ, R0 ;  /* 0x000000ffff067224 */ /* 0x000fce00078e0000 */
.L_x_301:
[----:B------:R-:W0:Y:S01]  /*9030*/  S2R R12, SR_CgaCtaId ;  /* 0x00000000000c7919 */ /* 0x000e220000008800 */
[----:B------:R-:W-:Y:S01]  /*9040*/  MOV R7, 0x400 ;  /* 0x0000040000077802 */ /* 0x000fe20000000f00 */
[----:B------:R-:W1:Y:S03]  /*9050*/  @!P2 LDC R9, c[0x0][0x500] ;  /* 0x00014000ff09ab82 */ /* 0x000e660000000800 */
[----:B0-----:R-:W-:Y:S02]  /*9060*/  LEA R21, R12, R7, 0x18 ;  /* 0x000000070c157211 */ /* 0x001fe400078ec0ff */
[----:B------:R-:W-:-:S03]  /*9070*/  SHF.L.U32 R7, R5, 0x1f, RZ ;  /* 0x0000001f05077819 */ /* 0x000fc600000006ff */
[----:B------:R-:W-:-:S04]  /*9080*/  IMAD R12, R6, 0x8, R21 ;  /* 0x00000008060c7824 */ /* 0x000fc800078e0215 */
[----:B------:R-:W0:Y:S02]  /*9090*/  SYNCS.PHASECHK.TRANS64.TRYWAIT P1, [R12+URZ+0x10], R7 ;  /* 0x000010070c0075a7 */ /* 0x000e24000802017f */
[----:B01----:R-:W-:Y:S05]  /*90a0*/  @!P1 BRA `(.L_x_298) ;  /* 0x0000000c00289947 */ /* 0x003fea0003800000 */
.L_x_316:
[----:B0-----:R-:W-:Y:S01]  /*90b0*/  PRMT R7, R18, 0x9910, RZ ;  /* 0x0000991012077816 */ /* 0x001fe200000000ff */
[----:B------:R0:W-:Y:S03]  /*90c0*/  @!P2 SYNCS.ARRIVE.TRANS64 RZ, [R12+URZ], R9 ;  /* 0x000000090cffa9a7 */ /* 0x0001e6000800003f */
[----:B------:R-:W-:-:S13]  /*90d0*/  ISETP.NE.AND P1, PT, R7, 0x2, PT ;  /* 0x000000020700780c */ /* 0x000fda0003f25270 */
[----:B0-----:R-:W-:Y:S05]  /*90e0*/  @P1 BRA `(.L_x_299) ;  /* 0x0000000000041947 */ /* 0x001fea0003800000 */
[----:B------:R-:W-:Y:S01]  /*90f0*/  BPT.TRAP 0x1 ;  /* 0x000000040000795c */ /* 0x000fe20000300000 */
.L_x_299:
[----:B------:R-:W-:Y:S05]  /*9100*/  @P0 BRA `(.L_x_300) ;  /* 0x0000000000040947 */ /* 0x000fea0003800000 */
[----:B------:R-:W-:Y:S01]  /*9110*/  BPT.TRAP 0x1 ;  /* 0x000000040000795c */ /* 0x000fe20000300000 */
.L_x_300:
[--C-:B------:R-:W-:Y:S01]  /*9120*/  IMAD R7, R6, 0x4000, R21.reuse ;  /* 0x0000400006077824 */ /* 0x100fe200078e0215 */
[----:B------:R-:W-:Y:S01]  /*9130*/  R2UR UR9, R12 ;  /* 0x000000000c0972ca */ /* 0x000fe200000e0000 */
[----:B------:R-:W-:Y:S01]  /*9140*/  IMAD R21, R6, 0x2000, R21 ;  /* 0x0000200006157824 */ /* 0x000fe200078e0215 */
[----:B------:R-:W-:Y:S01]  /*9150*/  UIADD3 UR4, UP0, UR22, 0xf0, URZ ;  /* 0x000000f016047890 */ /* 0x000fe2000ff1e03f */
[----:B------:R-:W-:Y:S01]  /*9160*/  VIADD R4, R4, 0xffffffff ;  /* 0xffffffff04047836 */ /* 0x000fe20000000000 */
[----:B------:R-:W-:Y:S01]  /*9170*/  R2UR UR5, R7 ;  /* 0x00000000070572ca */ /* 0x000fe200000e0000 */
[----:B------:R-:W-:Y:S01]  /*9180*/  UIADD3 UR24, UP1, UR22, 0x1f0, URZ ;  /* 0x000001f016187890 */ /* 0x000fe2000ff3e03f */
[----:B------:R-:W-:Y:S01]  /*9190*/  R2UR UR8, R21 ;  /* 0x00000000150872ca */ /* 0x000fe200000e0000 */
[----:B------:R-:W-:Y:S01]  /*91a0*/  VIADD R6, R6, 0x1 ;  /* 0x0000000106067836 */ /* 0x000fe20000000000 */
[----:B------:R-:W-:Y:S01]  /*91b0*/  R2UR UR11, R15 ;  /* 0x000000000f0b72ca */ /* 0x000fe200000e0000 */
[----:B------:R-:W-:Y:S01]  /*91c0*/  UIADD3.X UR25, URZ, UR23, URZ, UP1, !UPT ;  /* 0x000000173f197290 */ /* 0x000fe20008ffe43f */
[----:B------:R-:W-:Y:S01]  /*91d0*/  R2UR UR10, R20 ;  /* 0x00000000140a72ca */ /* 0x000fe200000e0000 */
[----:B------:R-:W-:Y:S01]  /*91e0*/  UMOV UR6, 0x0 ;  /* 0x0000000000067882 */ /* 0x000fe20000000000 */
[----:B------:R-:W-:Y:S01]  /*91f0*/  R2UR UR12, R8 ;  /* 0x00000000080c72ca */ /* 0x000fe200000e0000 */
[----:B------:R-:W-:Y:S01]  /*9200*/  UMOV UR7, 0x10000000 ;  /* 0x1000000000077882 */ /* 0x000fe20000000000 */
[----:B------:R-:W-:Y:S01]  /*9210*/  R2UR UR19, R14 ;  /* 0x000000000e1372ca */ /* 0x000fe200000e0000 */
[----:B------:R-:W-:Y:S01]  /*9220*/  VIADD R20, R20, 0x40 ;  /* 0x0000004014147836 */ /* 0x000fe20000000000 */
[----:B------:R-:W-:Y:S01]  /*9230*/  ISETP.GT.AND P3, PT, R4, 0x1, PT ;  /* 0x000000010400780c */ /* 0x000fe20003f64270 */
[----:B------:R-:W-:Y:S01]  /*9240*/  UIADD3 UR14, UR5, 0x100, URZ ;  /* 0x00000100050e7890 */ /* 0x000fe2000fffe03f */
[----:B------:R-:W-:Y:S01]  /*9250*/  ISETP.NE.AND P1, PT, R6, 0x2, PT ;  /* 0x000000020600780c */ /* 0x000fe20003f25270 */
[----:B------:R-:W-:-:S02]  /*9260*/  UIADD3.X UR5, URZ, UR23, URZ, UP0, !UPT ;  /* 0x000000173f057290 */ /* 0x000fc400087fe43f */
[----:B------:R-:W-:Y:S01]  /*9270*/  UIADD3 UR15, UR8, 0x8100, URZ ;  /* 0x00008100080f7890 */ /* 0x000fe2000fffe03f */
[----:B------:R-:W-:Y:S02]  /*9280*/  SEL R12, RZ, 0x1, P1 ;  /* 0x00000001ff0c7807 */ /* 0x000fe40000800000 */
[----:B------:R-:W-:Y:S01]  /*9290*/  UMOV UR8, UR14 ;  /* 0x0000000e00087c82 */ /* 0x000fe20008000000 */
[----:B------:R-:W-:Y:S02]  /*92a0*/  SEL R6, R6, RZ, P1 ;  /* 0x000000ff06067207 */ /* 0x000fe40000800000 */
[----:B------:R-:W-:Y:S01]  /*92b0*/  LOP3.LUT R5, R5, R12, RZ, 0x3c, !PT ;  /* 0x0000000c05057212 */ /* 0x000fe200078e3cff */
[----:B------:R0:W-:Y:S02]  /*92c0*/  UTMALDG.3D [UR8], [UR4], desc[UR6] ;  /* 0x00000608040075b4 */ /* 0x0001e40008011000 */
[----:B0-----:R-:W-:Y:S01]  /*92d0*/  UMOV UR8, UR15 ;  /* 0x0000000f00087c82 */ /* 0x001fe20008000000 */
[----:B------:R-:W-:-:S02]  /*92e0*/  UMOV UR11, UR19 ;  /* 0x00000013000b7c82 */ /* 0x000fc40008000000 */
[----:B------:R0:W-:Y:S02]  /*92f0*/  UTMALDG.3D [UR8], [UR24], desc[UR6] ;  /* 0x00000608180075b4 */ /* 0x0001e40008011000 */
[----:B0-----:R-:W-:Y:S05]  /*9300*/  @P3 BRA `(.L_x_301) ;  /* 0xfffffffc00483947 */ /* 0x001fea000383ffff */
.L_x_297:
[----:B------:R-:W-:Y:S05]  /*9310*/  BSYNC B1 ;  /* 0x0000000000017941 */ /* 0x000fea0003800000 */
.L_x_296:
[----:B------:R-:W-:Y:S01]  /*9320*/  LOP3.LUT P3, RZ, R11, 0xff, RZ, 0xc0, !PT ;  /* 0x000000ff0bff7812 */ /* 0x000fe2000786c0ff */
[----:B------:R-:W-:Y:S01]  /*9330*/  IMAD.IADD R0, R13, 0x1, R0 ;  /* 0x000000010d007824 */ /* 0x000fe200078e0200 */
[----:B------:R-:W-:Y:S01]  /*9340*/  IADD3 R16, P4, R16, UR20, RZ ;  /* 0x0000001410107c10 */ /* 0x000fe2000ff9e0ff */
[----:B------:R-:W-:Y:S01]  /*9350*/  ULDC.64 UR4, c[0x0][0x650] ;  /* 0x0001940000047ab9 */ /* 0x000fe20000000a00 */
[----:B------:R-:W-:Y:S01]  /*9360*/  BSSY B1, `(.L_x_302) ;  /* 0x000006b000017945 */ /* 0x000fe20003800000 */
[----:B------:R-:W-:Y:S01]  /*9370*/  IMAD.MOV.U32 R7, RZ, RZ, -0x1 ;  /* 0xffffffffff077424 */ /* 0x000fe200078e00ff */
[----:B------:R-:W-:Y:S01]  /*9380*/  SHF.R.U32.HI R4, RZ, 0x1, R0 ;  /* 0x00000001ff047819 */ /* 0x000fe20000011600 */
[----:B------:R-:W-:Y:S01]  /*9390*/  IMAD.MOV.U32 R9, RZ, RZ, -0x1 ;  /* 0xffffffffff097424 */ /* 0x000fe200078e00ff */
[----:B------:R-:W-:Y:S01]  /*93a0*/  ISETP.GT.U32.AND P1, PT, R0, 0x1, PT ;  /* 0x000000010000780c */ /* 0x000fe20003f24070 */
[----:B------:R-:W-:Y:S01]  /*93b0*/  IMAD.MOV.U32 R8, RZ, RZ, -0x1 ;  /* 0xffffffffff087424 */ /* 0x000fe200078e00ff */
[----:B------:R-:W-:-:S02]  /*93c0*/  LOP3.LUT R4, R4, 0x1, RZ, 0xc0, !PT ;  /* 0x0000000104047812 */ /* 0x000fc400078ec0ff */
[----:B------:R-:W-:Y:S01]  /*93d0*/  ISETP.LT.U32.AND P1, PT, R13, 0x2, P1 ;  /* 0x000000020d00780c */ /* 0x000fe20000f21070 */
[----:B------:R-:W0:Y:S01]  /*93e0*/  @P3 S2R R6, SR_CgaCtaId ;  /* 0x0000000000063919 */ /* 0x000e220000008800 */
[----:B------:R-:W-:Y:S02]  /*93f0*/  @P3 MOV R5, 0x400 ;  /* 0x0000040000053802 */ /* 0x000fe40000000f00 */
[----:B------:R-:W-:Y:S02]  /*9400*/  IADD3.X R17, R17, UR13, RZ, P4, !PT ;  /* 0x0000000d11117c10 */ /* 0x000fe4000a7fe4ff */
[----:B------:R-:W-:Y:S02]  /*9410*/  ISETP.GE.U32.AND P4, PT, R16, UR4, PT ;  /* 0x0000000410007c0c */ /* 0x000fe4000bf86070 */
[----:B------:R-:W-:Y:S02]  /*9420*/  LOP3.LUT R0, R0, 0x1, RZ, 0xc0, !PT ;  /* 0x0000000100007812 */ /* 0x000fe400078ec0ff */
[----:B------:R-:W-:-:S02]  /*9430*/  PRMT R11, RZ, 0x7610, R11 ;  /* 0x00007610ff0b7816 */ /* 0x000fc4000000000b */
[----:B0-----:R-:W-:-:S04]  /*9440*/  @P3 LEA R5, R6, R5, 0x18 ;  /* 0x0000000506053211 */ /* 0x001fc800078ec0ff */
[----:B------:R0:W-:Y:S01]  /*9450*/  @P3 SYNCS.ARRIVE.TRANS64.A1T0 RZ, [R5+URZ+0x38], RZ ;  /* 0x000038ff05ff39a7 */ /* 0x0001e2000810003f */
[----:B------:R-:W-:Y:S02]  /*9460*/  ISETP.NE.U32.AND P3, PT, R4, 0x1, PT ;  /* 0x000000010400780c */ /* 0x000fe40003f65070 */
[----:B------:R-:W-:Y:S02]  /*9470*/  SEL R4, RZ, 0x1, !P1 ;  /* 0x00000001ff047807 */ /* 0x000fe40004800000 */
[----:B------:R-:W-:Y:S02]  /*9480*/  ISETP.GE.U32.AND.EX P1, PT, R17, UR5, PT, P4 ;  /* 0x0000000511007c0c */ /* 0x000fe4000bf26140 */
[----:B------:R-:W-:-:S04]  /*9490*/  ISETP.GT.U32.AND P3, PT, R13, 0x1, !P3 ;  /* 0x000000010d00780c */ /* 0x000fc80005f64070 */
[----:B0-----:R-:W-:-:S04]  /*94a0*/  SEL R5, RZ, 0x1, !P3 ;  /* 0x00000001ff057807 */ /* 0x001fc80005800000 */
[--C-:B------:R-:W-:Y:S02]  /*94b0*/  LOP3.LUT R3, R5, R3, R4.reuse, 0x96, !PT ;  /* 0x0000000305037212 */ /* 0x100fe400078e9604 */
[----:B------:R-:W-:Y:S01]  /*94c0*/  PRMT R4, RZ, 0x7610, R4 ;  /* 0x00007610ff047816 */ /* 0x000fe20000000004 */
[----:B------:R-:W-:Y:S06]  /*94d0*/  @P1 BRA `(.L_x_303) ;  /* 0x00000004004c1947 */ /* 0x000fec0003800000 */
[----:B------:R-:W-:Y:S01]  /*94e0*/  ULDC.64 UR4, c[0x0][0x628] ;  /* 0x00018a0000047ab9 */ /* 0x000fe20000000a00 */
[----:B------:R-:W0:Y:S01]  /*94f0*/  S2R R14, SR_CTAID.X ;  /* 0x00000000000e7919 */ /* 0x000e220000002500 */
[----:B------:R-:W-:Y:S01]  /*9500*/  ISETP.NE.U32.AND P1, PT, RZ, UR4, PT ;  /* 0x00000004ff007c0c */ /* 0x000fe2000bf25070 */
[----:B------:R-:W-:Y:S01]  /*9510*/  ULDC UR7, c[0x0][0x630] ;  /* 0x00018c0000077ab9 */ /* 0x000fe20000000800 */
[----:B------:R-:W-:Y:S01]  /*9520*/  IMAD.MOV.U32 R4, RZ, RZ, R16 ;  /* 0x000000ffff047224 */ /* 0x000fe200078e0010 */
[----:B------:R-:W1:Y:S01]  /*9530*/  S2R R12, SR_CTAID.Y ;  /* 0x00000000000c7919 */ /* 0x000e620000002600 */
[----:B------:R-:W-:Y:S01]  /*9540*/  ISETP.NE.AND.EX P1, PT, RZ, UR5, PT, P1 ;  /* 0x00000005ff007c0c */ /* 0x000fe2000bf25310 */
[----:B------:R-:W-:-:S12]  /*9550*/  IMAD.MOV.U32 R5, RZ, RZ, R17 ;  /* 0x000000ffff057224 */ /* 0x000fd800078e0011 */
[----:B------:R-:W-:Y:S05]  /*9560*/  @!P1 BRA `(.L_x_304) ;  /* 0x0000000000289947 */ /* 0x000fea0003800000 */
[----:B------:R-:W-:Y:S02]  /*9570*/  ULDC UR6, c[0x0][0x634] ;  /* 0x00018d0000067ab9 */ /* 0x000fe40000000800 */
[----:B------:R-:W-:-:S05]  /*9580*/  IADD3 R9, P1, R16, UR6, RZ ;  /* 0x0000000610097c10 */ /* 0x000fca000ff3e0ff */
[----:B------:R-:W-:-:S04]  /*9590*/  IMAD.X R15, RZ, RZ, R17, P1 ;  /* 0x000000ffff0f7224 */ /* 0x000fc800008e0611 */
[----:B------:R-:W-:-:S04]  /*95a0*/  IMAD.WIDE.U32 R6, R15, UR4, RZ ;  /* 0x000000040f067c25 */ /* 0x000fc8000f8e00ff */
[----:B------:R-:W-:-:S04]  /*95b0*/  IMAD.WIDE.U32 R6, P1, R9, UR5, R6 ;  /* 0x0000000509067c25 */ /* 0x000fc8000f820006 */
[----:B------:R-:W-:-:S04]  /*95c0*/  IMAD.WIDE.U32 R8, R9, UR4, RZ ;  /* 0x0000000409087c25 */ /* 0x000fc8000f8e00ff */
[----:B------:R-:W-:Y:S01]  /*95d0*/  IMAD.X R5, RZ, RZ, RZ, P1 ;  /* 0x000000ffff057224 */ /* 0x000fe200008e06ff */
[----:B------:R-:W-:Y:S01]  /*95e0*/  IADD3 RZ, P1, R9, R6, RZ ;  /* 0x0000000609ff7210 */ /* 0x000fe20007f3e0ff */
[----:B------:R-:W-:-:S04]  /*95f0*/  IMAD.MOV.U32 R4, RZ, RZ, R7 ;  /* 0x000000ffff047224 */ /* 0x000fc800078e0007 */
[----:B------:R-:W-:-:S08]  /*9600*/  IMAD.WIDE.U32.X R4, R15, UR5, R4, P1 ;  /* 0x000000050f047c25 */ /* 0x000fd000088e0404 */
.L_x_304:
[--C-:B------:R-:W-:Y:S01]  /*9610*/  SHF.R.U64 R8, R4, UR7, R5.reuse ;  /* 0x0000000704087c19 */ /* 0x100fe20008001205 */
[----:B------:R-:W-:Y:S01]  /*9620*/  ULDC.64 UR4, c[0x0][0x620] ;  /* 0x0001880000047ab9 */ /* 0x000fe20000000a00 */
[----:B------:R-:W-:Y:S01]  /*9630*/  SHF.R.U32.HI R4, RZ, UR7, R5 ;  /* 0x00000007ff047c19 */ /* 0x000fe20008011605 */
[----:B------:R-:W2:Y:S01]  /*9640*/  LDC R25, c[0x0][0x144] ;  /* 0x00005100ff197b82 */ /* 0x000ea20000000800 */
[----:B------:R-:W-:Y:S01]  /*9650*/  IADD3 R7, P1, RZ, -R8, RZ ;  /* 0x80000008ff077210 */ /* 0x000fe20007f3e0ff */
[----:B------:R-:W-:Y:S01]  /*9660*/  ULDC.64 UR8, c[0x0][0x640] ;  /* 0x0001900000087ab9 */ /* 0x000fe20000000a00 */
[----:B0-----:R-:W-:Y:S01]  /*9670*/  I2FP.F32.U32 R9, R14 ;  /* 0x0000000e00097245 */ /* 0x001fe20000201000 */
[----:B------:R-:W-:Y:S02]  /*9680*/  ULDC UR6, c[0x0][0x608] ;  /* 0x0001820000067ab9 */ /* 0x000fe40000000800 */
[----:B------:R-:W-:Y:S01]  /*9690*/  IMAD.X R4, RZ, RZ, ~R4, P1 ;  /* 0x000000ffff047224 */ /* 0x000fe200008e0e04 */
[----:B------:R-:W-:Y:S01]  /*96a0*/  ISETP.NE.U32.AND P1, PT, RZ, UR8, PT ;  /* 0x00000008ff007c0c */ /* 0x000fe2000bf25070 */
[----:B------:R-:W0:Y:S02]  /*96b0*/  LDC R21, c[0x0][0x148] ;  /* 0x00005200ff157b82 */ /* 0x000e240000000800 */
[----:B------:R-:W-:Y:S01]  /*96c0*/  IMAD R6, R4, UR4, RZ ;  /* 0x0000000404067c24 */ /* 0x000fe2000f8e02ff */
[----:B------:R-:W-:Y:S01]  /*96d0*/  ISETP.NE.AND.EX P1, PT, RZ, UR9, PT, P1 ;  /* 0x00000009ff007c0c */ /* 0x000fe2000bf25310 */
[----:B------:R-:W-:Y:S01]  /*96e0*/  IMAD.WIDE.U32 R4, R7, UR4, R16 ;  /* 0x0000000407047c25 */ /* 0x000fe2000f8e0010 */
[----:B------:R-:W-:-:S03]  /*96f0*/  ULDC UR4, c[0x0][0x150] ;  /* 0x0000540000047ab9 */ /* 0x000fc60000000800 */
[----:B------:R-:W-:Y:S02]  /*9700*/  IMAD R7, R7, UR5, R6 ;  /* 0x0000000507077c24 */ /* 0x000fe4000f8e0206 */
[----:B------:R-:W-:Y:S01]  /*9710*/  FMUL R6, R9, UR4 ;  /* 0x0000000409067c20 */ /* 0x000fe20008400000 */
[----:B------:R-:W-:Y:S01]  /*9720*/  ULDC UR4, c[0x0][0x618] ;  /* 0x0001860000047ab9 */ /* 0x000fe20000000800 */
[----:B------:R-:W-:Y:S01]  /*9730*/  ULDC UR5, c[0x0][0x154] ;  /* 0x0000550000057ab9 */ /* 0x000fe20000000800 */
[----:B------:R-:W-:-:S03]  /*9740*/  IMAD.IADD R5, R5, 0x1, R7 ;  /* 0x0000000105057824 */ /* 0x000fc600078e0207 */
[----:B------:R-:W3:Y:S02]  /*9750*/  F2I.U32.TRUNC.NTZ R6, R6 ;  /* 0x0000000600067305 */ /* 0x000ee4000020f000 */
[----:B------:R-:W-:Y:S02]  /*9760*/  SHF.R.U64 R9, R4, UR4, R5 ;  /* 0x0000000404097c19 */ /* 0x000fe40008001205 */
[----:B-1----:R-:W-:-:S05]  /*9770*/  I2FP.F32.U32 R4, R12 ;  /* 0x0000000c00047245 */ /* 0x002fca0000201000 */
[----:B------:R-:W-:Y:S01]  /*9780*/  FMUL R22, R4, UR5 ;  /* 0x0000000504167c20 */ /* 0x000fe20008400000 */
[----:B------:R-:W-:Y:S01]  /*9790*/  SHF.R.U32.HI R4, RZ, UR4, R5 ;  /* 0x00000004ff047c19 */ /* 0x000fe20008011605 */
[----:B------:R-:W-:-:S03]  /*97a0*/  ULDC UR4, c[0x0][0x658] ;  /* 0x0001960000047ab9 */ /* 0x000fc60000000800 */
[--C-:B------:R-:W-:Y:S01]  /*97b0*/  SHF.R.U64 R20, R9, UR6, R4.reuse ;  /* 0x0000000609147c19 */ /* 0x100fe20008001204 */
[----:B------:R-:W1:Y:S01]  /*97c0*/  F2I.U32.TRUNC.NTZ R22, R22 ;  /* 0x0000001600167305 */ /* 0x000e62000020f000 */
[----:B------:R-:W-:Y:S01]  /*97d0*/  SHF.R.U32.HI R5, RZ, UR6, R4 ;  /* 0x00000006ff057c19 */ /* 0x000fe20008011604 */
[----:B---3--:R-:W-:-:S03]  /*97e0*/  IMAD.MOV R6, RZ, RZ, -R6 ;  /* 0x000000ffff067224 */ /* 0x008fc600078e0a06 */
[--C-:B------:R-:W-:Y:S01]  /*97f0*/  SHF.R.U64 R15, R20, UR4, R5.reuse ;  /* 0x00000004140f7c19 */ /* 0x100fe20008001205 */
[----:B--2---:R-:W-:Y:S01]  /*9800*/  IMAD R14, R25, R6, R14 ;  /* 0x00000006190e7224 */ /* 0x004fe200078e020e */
[----:B------:R-:W-:-:S03]  /*9810*/  SHF.R.U32.HI R23, RZ, UR4, R5 ;  /* 0x00000004ff177c19 */ /* 0x000fc60008011605 */
[----:B------:R-:W-:Y:S02]  /*9820*/  IMAD.MOV.U32 R4, RZ, RZ, R15 ;  /* 0x000000ffff047224 */ /* 0x000fe400078e000f */
[----:B------:R-:W-:Y:S01]  /*9830*/  IMAD.MOV.U32 R5, RZ, RZ, R23 ;  /* 0x000000ffff057224 */ /* 0x000fe200078e0017 */
[----:B-1----:R-:W-:Y:S06]  /*9840*/  @!P1 BRA `(.L_x_305) ;  /* 0x0000000000289947 */ /* 0x002fec0003800000 */
[----:B------:R-:W-:Y:S02]  /*9850*/  ULDC UR4, c[0x0][0x64c] ;  /* 0x0001930000047ab9 */ /* 0x000fe40000000800 */
[----:B------:R-:W-:-:S05]  /*9860*/  IADD3 R5, P1, R15, UR4, RZ ;  /* 0x000000040f057c10 */ /* 0x000fca000ff3e0ff */
[----:B------:R-:W-:-:S04]  /*9870*/  IMAD.X R23, RZ, RZ, R23, P1 ;  /* 0x000000ffff177224 */ /* 0x000fc800008e0617 */
[----:B------:R-:W-:-:S04]  /*9880*/  IMAD.WIDE.U32 R6, R23, UR8, RZ ;  /* 0x0000000817067c25 */ /* 0x000fc8000f8e00ff */
[----:B------:R-:W-:-:S04]  /*9890*/  IMAD.WIDE.U32 R6, P1, R5, UR9, R6 ;  /* 0x0000000905067c25 */ /* 0x000fc8000f820006 */
[----:B------:R-:W-:-:S04]  /*98a0*/  IMAD.WIDE.U32 R4, R5, UR8, RZ ;  /* 0x0000000805047c25 */ /* 0x000fc8000f8e00ff */
[----:B------:R-:W-:Y:S01]  /*98b0*/  IMAD.MOV.U32 R4, RZ, RZ, R7 ;  /* 0x000000ffff047224 */ /* 0x000fe200078e0007 */
[----:B------:R-:W-:Y:S01]  /*98c0*/  IADD3 RZ, P3, R5, R6, RZ ;  /* 0x0000000605ff7210 */ /* 0x000fe20007f7e0ff */
[----:B------:R-:W-:-:S04]  /*98d0*/  IMAD.X R5, RZ, RZ, RZ, P1 ;  /* 0x000000ffff057224 */ /* 0x000fc800008e06ff */
[----:B------:R-:W-:-:S08]  /*98e0*/  IMAD.WIDE.U32.X R4, R23, UR9, R4, P3 ;  /* 0x0000000917047c25 */ /* 0x000fd000098e0404 */
.L_x_305:
[----:B------:R-:W-:Y:S01]  /*98f0*/  ISETP.NE.AND P1, PT, R2, 0x1, PT ;  /* 0x000000010200780c */ /* 0x000fe20003f25270 */
[----:B------:R-:W-:Y:S01]  /*9900*/  ULDC UR4, c[0x0][0x648] ;  /* 0x0001920000047ab9 */ /* 0x000fe20000000800 */
[----:B------:R-:W-:Y:S01]  /*9910*/  LOP3.LUT R20, R20, UR17, RZ, 0xc0, !PT ;  /* 0x0000001114147c12 */ /* 0x000fe2000f8ec0ff */
[----:B------:R-:W-:Y:S01]  /*9920*/  IMAD.MOV R22, RZ, RZ, -R22 ;  /* 0x000000ffff167224 */ /* 0x000fe200078e0a16 */
[----:B------:R-:W-:Y:S01]  /*9930*/  SHF.R.U64 R5, R4, UR4, R5 ;  /* 0x0000000404057c19 */ /* 0x000fe20008001205 */
[----:B------:R-:W-:Y:S01]  /*9940*/  ULDC UR4, c[0x0][0x638] ;  /* 0x00018e0000047ab9 */ /* 0x000fe20000000800 */
[----:B------:R-:W-:Y:S01]  /*9950*/  LOP3.LUT R6, R9, UR16, RZ, 0xc0, !PT ;  /* 0x0000001009067c12 */ /* 0x000fe2000f8ec0ff */
[----:B------:R-:W-:Y:S02]  /*9960*/  ULDC UR5, c[0x0][0x610] ;  /* 0x0001840000057ab9 */ /* 0x000fe40000000800 */
[----:B------:R-:W-:Y:S02]  /*9970*/  IMAD.MOV R4, RZ, RZ, -R5 ;  /* 0x000000ffff047224 */ /* 0x000fe400078e0a05 */
[----:B------:R-:W-:-:S02]  /*9980*/  IMAD R5, R5, UR18, R20 ;  /* 0x0000001205057c24 */ /* 0x000fc4000f8e0214 */
[----:B0-----:R-:W-:Y:S02]  /*9990*/  @P1 IMAD R14, R21, R22, R12 ;  /* 0x00000016150e1224 */ /* 0x001fe400078e020c */
[----:B------:R-:W-:Y:S01]  /*99a0*/  IMAD R15, R4, UR4, R15 ;  /* 0x00000004040f7c24 */ /* 0x000fe2000f8e020f */
[----:B------:R-:W-:Y:S01]  /*99b0*/  ULDC UR4, c[0x0][0x600] ;  /* 0x0001800000047ab9 */ /* 0x000fe20000000800 */
[----:B------:R-:W-:Y:S02]  /*99c0*/  IMAD R14, R5, UR5, R14 ;  /* 0x00000005050e7c24 */ /* 0x000fe4000f8e020e */
[----:B------:R-:W-:Y:S02]  /*99d0*/  IMAD R15, R15, UR4, R6 ;  /* 0x000000040f0f7c24 */ /* 0x000fe4000f8e0206 */
[----:B------:R-:W-:-:S03]  /*99e0*/  IMAD.MOV.U32 R4, RZ, RZ, 0x1 ;  /* 0x00000001ff047424 */ /* 0x000fc600078e00ff */
[----:B------:R-:W-:Y:S02]  /*99f0*/  SEL R9, R15, R14, !P1 ;  /* 0x0000000e0f097207 */ /* 0x000fe40004800000 */
[----:B------:R-:W-:-:S07]  /*9a00*/  SEL R7, R14, R15, !P1 ;  /* 0x0000000f0e077207 */ /* 0x000fce0004800000 */
.L_x_303:
[----:B------:R-:W-:Y:S05]  /*9a10*/  BSYNC B1 ;  /* 0x0000000000017941 */ /* 0x000fea0003800000 */
.L_x_302:
[----:B------:R-:W-:-:S13]  /*9a20*/  LOP3.LUT P1, RZ, R4, 0xff, RZ, 0xc0, !PT ;  /* 0x000000ff04ff7812 */ /* 0x000fda000782c0ff */
[----:B------:R-:W-:Y:S05]  /*9a30*/  @P1 BRA `(.L_x_306) ;  /* 0xfffffff400481947 */ /* 0x000fea000383ffff */
[----:B------:R-:W-:Y:S05]  /*9a40*/  BSYNC B0 ;  /* 0x0000000000007941 */ /* 0x000fea0003800000 */
.L_x_294:
[----:B------:R-:W-:-:S03]  /*9a50*/  UMOV UR4, 0xffffffff ;  /* 0xffffffff00047882 */ /* 0x000fc60000000000 */
[----:B------:R-:W-:Y:S05]  /*9a60*/  BRA.DIV UR4, `(.L_x_307) ;  /* 0x0000000204cc7947 */ /* 0x000fea000b800000 */
[----:B------:R-:W-:-:S13]  /*9a70*/  ELECT P6, URZ, PT ;  /* 0x00000000003f782f */ /* 0x000fda00038c0000 */
.L_x_319:
[----:B------:R-:W-:Y:S04]  /*9a80*/  BSSY B0, `(.L_x_308) ;  /* 0x0000019000007945 */ /* 0x000fe80003800000 */
[----:B------:R-:W-:Y:S05]  /*9a90*/  @!P6 BRA `(.L_x_309) ;  /* 0x00000000005ce947 */ /* 0x000fea0003800000 */
[----:B------:R-:W-:-:S04]  /*9aa0*/  LOP3.LUT R19, R19, 0x2, RZ, 0xfc, !PT ;  /* 0x0000000213137812 */ /* 0x000fc800078efcff */
[----:B------:R-:W-:-:S13]  /*9ab0*/  ISETP.NE.AND P0, PT, R19, 0x3, PT ;  /* 0x000000031300780c */ /* 0x000fda0003f05270 */
[----:B------:R-:W-:Y:S05]  /*9ac0*/  @!P0 BRA `(.L_x_310) ;  /* 0x0000000000048947 */ /* 0x000fea0003800000 */
[----:B------:R-:W-:Y:S01]  /*9ad0*/  BPT.TRAP 0x1 ;  /* 0x000000040000795c */ /* 0x000fe20000300000 */
.L_x_310:
[----:B------:R-:W0:Y:S01]  /*9ae0*/  S2R R5, SR_CgaCtaId ;  /* 0x0000000000057919 */ /* 0x000e220000008800 */
[----:B------:R-:W-:Y:S02]  /*9af0*/  MOV R2, 0x400 ;  /* 0x0000040000027802 */ /* 0x000fe40000000f00 */
[----:B------:R-:W-:Y:S02]  /*9b00*/  SHF.L.U32 R4, R3, 0x1f, RZ ;  /* 0x0000001f03047819 */ /* 0x000fe400000006ff */
[----:B0-----:R-:W-:-:S05]  /*9b10*/  LEA R5, R5, R2, 0x18 ;  /* 0x0000000205057211 */ /* 0x001fca00078ec0ff */
[----:B------:R-:W-:-:S04]  /*9b20*/  VIADD R5, R5, 0x10 ;  /* 0x0000001005057836 */ /* 0x000fc80000000000 */
[C---:B------:R-:W-:Y:S02]  /*9b30*/  IMAD R7, R0.reuse, 0x8, R5 ;  /* 0x0000000800077824 */ /* 0x040fe400078e0205 */
[----:B------:R-:W-:Y:S02]  /*9b40*/  VIADD R0, R0, 0x1 ;  /* 0x0000000100007836 */ /* 0x000fe40000000000 */
[----:B------:R-:W0:Y:S03]  /*9b50*/  SYNCS.PHASECHK.TRANS64.TRYWAIT P0, [R7+URZ], R4 ;  /* 0x00000004070075a7 */ /* 0x000e26000800017f */
[----:B------:R-:W-:-:S04]  /*9b60*/  ISETP.NE.AND P1, PT, R0, 0x2, PT ;  /* 0x000000020000780c */ /* 0x000fc80003f25270 */
[----:B------:R-:W-:Y:S02]  /*9b70*/  SEL R2, RZ, 0x1, P1 ;  /* 0x00000001ff027807 */ /* 0x000fe40000800000 */
[----:B------:R-:W-:Y:S02]  /*9b80*/  SEL R0, R0, RZ, P1 ;  /* 0x000000ff00007207 */ /* 0x000fe40000800000 */
[----:B------:R-:W-:Y:S01]  /*9b90*/  LOP3.LUT R2, R3, R2, RZ, 0x3c, !PT ;  /* 0x0000000203027212 */ /* 0x000fe200078e3cff */
[----:B0-----:R-:W-:Y:S06]  /*9ba0*/  @!P0 BRA `(.L_x_311) ;  /* 0x00000000009c8947 */ /* 0x001fec0003800000 */
.L_x_320:
[----:B------:R-:W-:Y:S01]  /*9bb0*/  IMAD R5, R0, 0x8, R5 ;  /* 0x0000000800057824 */ /* 0x000fe200078e0205 */
[----:B------:R-:W-:-:S07]  /*9bc0*/  SHF.L.U32 R0, R2, 0x1f, RZ ;  /* 0x0000001f02007819 */ /* 0x000fce00000006ff */
.L_x_312:
[----:B-1----:R1:W2:Y:S02]  /*9bd0*/  SYNCS.PHASECHK.TRANS64.TRYWAIT P0, [R5+URZ], R0 ;  /* 0x00000000050075a7 */ /* 0x0022a4000800017f */
[----:B--2---:R-:W-:Y:S05]  /*9be0*/  @!P0 NANOSLEEP.SYNCS 0x989680 ;  /* 0x009896800000895d */ /* 0x004fea0003900000 */
[----:B------:R-:W2:Y:S02]  /*9bf0*/  @!P0 SYNCS.PHASECHK.TRANS64 P0, [R5+URZ], R0 ;  /* 0x00000000050085a7 */ /* 0x000ea4000800007f */
[----:B--2---:R-:W-:Y:S05]  /*9c00*/  @!P0 BRA `(.L_x_312) ;  /* 0xfffffffc00f08947 */ /* 0x004fea000383ffff */
.L_x_309:
[----:B------:R-:W-:Y:S05]  /*9c10*/  BSYNC B0 ;  /* 0x0000000000007941 */ /* 0x000fea0003800000 */
.L_x_308:
[----:B------:R-:W-:Y:S05]  /*9c20*/  EXIT ;  /* 0x000000000000794d */ /* 0x000fea0003800000 */
.L_x_17:
[----:B----4-:R4:W0:Y:S02]  /*9c30*/  SYNCS.PHASECHK.TRANS64.TRYWAIT P1, [R3+URZ], R0 ;  /* 0x00000000030075a7 */ /* 0x010824000802017f */
[----:B0-----:R-:W-:Y:S05]  /*9c40*/  @!P1 NANOSLEEP.SYNCS 0x989680 ;  /* 0x009896800000995d */ /* 0x001fea0003900000 */
[----:B------:R-:W0:Y:S02]  /*9c50*/  @!P1 SYNCS.PHASECHK.TRANS64 P1, [R3+URZ], R0 ;  /* 0x00000000030095a7 */ /* 0x000e24000802007f */
[----:B0-----:R-:W-:Y:S05]  /*9c60*/  @!P1 BRA `(.L_x_17) ;  /* 0xfffffffc00f09947 */ /* 0x001fea000383ffff */
[----:B------:R-:W-:Y:S05]  /*9c70*/  BRA `(.L_x_16) ;  /* 0xffffff74006c7947 */ /* 0x000fea000383ffff */
.L_x_22:
[----:B-1----:R1:W3:Y:S02]  /*9c80*/  SYNCS.PHASECHK.TRANS64.TRYWAIT P1, [R5+URZ], R4 ;  /* 0x00000004050075a7 */ /* 0x0022e4000802017f */
[----:B---3--:R-:W-:Y:S05]  /*9c90*/  @!P1 NANOSLEEP.SYNCS 0x989680 ;  /* 0x009896800000995d */ /* 0x008fea0003900000 */
[----:B------:R-:W3:Y:S02]  /*9ca0*/  @!P1 SYNCS.PHASECHK.TRANS64 P1, [R5+URZ], R4 ;  /* 0x00000004050095a7 */ /* 0x000ee4000802007f */
[----:B---3--:R-:W-:Y:S05]  /*9cb0*/  @!P1 BRA `(.L_x_22) ;  /* 0xfffffffc00f09947 */ /* 0x008fea000383ffff */
[----:B------:R-:W-:Y:S05]  /*9cc0*/  BRA `(.L_x_21) ;  /* 0xffffff7800487947 */ /* 0x000fea000383ffff */
.L_x_295:
[----:B------:R-:W-:Y:S01]  /*9cd0*/  BSSY B1, `(.L_x_313) ;  /* 0x0000006000017945 */ /* 0x000fe20003800000 */
[----:B------:R-:W-:-:S07]  /*9ce0*/  IMAD.MOV.U32 R15, RZ, RZ, -0x1 ;  /* 0xffffffffff0f7424 */ /* 0x000fce00078e00ff */
[----:B------:R-:W-:Y:S05]  /*9cf0*/  WARPSYNC.COLLECTIVE R15, `(.L_x_314) ;  /* 0x000000000f0c7348 */ /* 0x000fea0003c00000 */
[----:B------:R-:W-:Y:S02]  /*9d00*/  ELECT P6, UR62, PT ;  /* 0x00000000003e782f */ /* 0x000fe400038c0000 */
[----:B------:R-:W-:Y:S01]  /*9d10*/  MOV R14, UR62 ;  /* 0x0000003e000e7c02 */ /* 0x000fe20008000f00 */
[----:B------:R-:W-:Y:S10]  /*9d20*/  ENDCOLLECTIVE ;  /* 0x000000000000791b */ /* 0x000ff40003800000 */
.L_x_314:
[----:B------:R-:W-:Y:S05]  /*9d30*/  BSYNC B1 ;  /* 0x0000000000017941 */ /* 0x000fea0003800000 */
.L_x_313:
[----:B------:R-:W-:Y:S05]  /*9d40*/  BRA `(.L_x_315) ;  /* 0xfffffff000907947 */ /* 0x000fea000383ffff */
.L_x_298:
[----:B0-----:R0:W1:Y:S02]  /*9d50*/  SYNCS.PHASECHK.TRANS64.TRYWAIT P1, [R12+URZ+0x10], R7 ;  /* 0x000010070c0075a7 */ /* 0x001064000802017f */
[----:B-1----:R-:W-:Y:S05]  /*9d60*/  @!P1 NANOSLEEP.SYNCS 0x989680 ;  /* 0x009896800000995d */ /* 0x002fea0003900000 */
[----:B------:R-:W1:Y:S02]  /*9d70*/  @!P1 SYNCS.PHASECHK.TRANS64 P1, [R12+URZ+0x10], R7 ;  /* 0x000010070c0095a7 */ /* 0x000e64000802007f */
[----:B-1----:R-:W-:Y:S05]  /*9d80*/  @!P1 BRA `(.L_x_298) ;  /* 0xfffffffc00f09947 */ /* 0x002fea000383ffff */
[----:B------:R-:W-:Y:S05]  /*9d90*/  BRA `(.L_x_316) ;  /* 0xfffffff000c47947 */ /* 0x000fea000383ffff */
.L_x_307:
[----:B------:R-:W-:Y:S01]  /*9da0*/  BSSY B0, `(.L_x_317) ;  /* 0x0000006000007945 */ /* 0x000fe20003800000 */
[----:B------:R-:W-:-:S07]  /*9db0*/  IMAD.MOV.U32 R15, RZ, RZ, -0x1 ;  /* 0xffffffffff0f7424 */ /* 0x000fce00078e00ff */
[----:B------:R-:W-:Y:S05]  /*9dc0*/  WARPSYNC.COLLECTIVE R15, `(.L_x_318) ;  /* 0x000000000f0c7348 */ /* 0x000fea0003c00000 */
[----:B------:R-:W-:Y:S02]  /*9dd0*/  ELECT P6, UR62, PT ;  /* 0x00000000003e782f */ /* 0x000fe400038c0000 */
[----:B------:R-:W-:Y:S01]  /*9de0*/  MOV R14, UR62 ;  /* 0x0000003e000e7c02 */ /* 0x000fe20008000f00 */
[----:B------:R-:W-:Y:S10]  /*9df0*/  ENDCOLLECTIVE ;  /* 0x000000000000791b */ /* 0x000ff40003800000 */
.L_x_318:
[----:B------:R-:W-:Y:S05]  /*9e00*/  BSYNC B0 ;  /* 0x0000000000007941 */ /* 0x000fea0003800000 */
.L_x_317:
[----:B------:R-:W-:Y:S05]  /*9e10*/  BRA `(.L_x_319) ;  /* 0xfffffffc00187947 */ /* 0x000fea000383ffff */
.L_x_311:
[----:B0-----:R0:W1:Y:S02]  /*9e20*/  SYNCS.PHASECHK.TRANS64.TRYWAIT P0, [R7+URZ], R4 ;  /* 0x00000004070075a7 */ /* 0x001064000800017f */
[----:B-1----:R-:W-:Y:S05]  /*9e30*/  @!P0 NANOSLEEP.SYNCS 0x989680 ;  /* 0x009896800000895d */ /* 0x002fea0003900000 */
[----:B------:R-:W1:Y:S02]  /*9e40*/  @!P0 SYNCS.PHASECHK.TRANS64 P0, [R7+URZ], R4 ;  /* 0x00000004070085a7 */ /* 0x000e64000800007f */
[----:B-1----:R-:W-:Y:S05]  /*9e50*/  @!P0 BRA `(.L_x_311) ;  /* 0xfffffffc00f08947 */ /* 0x002fea000383ffff */
[----:B------:R-:W-:Y:S05]  /*9e60*/  BRA `(.L_x_320) ;  /* 0xfffffffc00507947 */ /* 0x000fea000383ffff */
.L_x_321:
[----:B------:R-:W-:-:S00]  /*9e70*/  BRA `(.L_x_321) ;  /* 0xfffffffc00fc7947 */ /* 0x000fc0000383ffff */
[----:B------:R-:W-:-:S00]  /*9e80*/  NOP ;  /* 0x0000000000007918 */ /* 0x000fc00000000000 */
[----:B------:R-:W-:-:S00]  /*9e90*/  NOP ;  /* 0x0000000000007918 */ /* 0x000fc00000000000 */
[----:B------:R-:W-:-:S00]  /*9ea0*/  NOP ;  /* 0x0000000000007918 */ /* 0x000fc00000000000 */
[----:B------:R-:W-:-:S00]  /*9eb0*/  NOP ;  /* 0x0000000000007918 */ /* 0x000fc00000000000 */
[----:B------:R-:W-:-:S00]  /*9ec0*/  NOP ;  /* 0x0000000000007918 */ /* 0x000fc00000000000 */
[----:B------:R-:W-:-:S00]  /*9ed0*/  NOP ;  /* 0x0000000000007918 */ /* 0x000fc00000000000 */
[----:B------:R-:W-:-:S00]  /*9ee0*/  NOP ;  /* 0x0000000000007918 */ /* 0x000fc00000000000 */
[----:B------:R-:W-:-:S00]  /*9ef0*/  NOP ;  /* 0x0000000000007918 */ /* 0x000fc00000000000 */
.L_x_322:


//--------------------- .nv.global.init           --------------------------
	.section	.nv.global.init,"aw",@progbits
.nv.global.init:
	.type		$str$22,@object
	.size		$str$22,($str$23 - $str$22)
$str$22:
        /*0000*/ 	.byte	0x6b, 0x5f, 0x74, 0x69, 0x6c, 0x65, 0x5f, 0x63, 0x6f, 0x75, 0x6e, 0x74, 0x20, 0x3e, 0x3d, 0x20
        /*0010*/ 	.byte	0x31, 0x00
	.type		$str$23,@object
	.size		$str$23,(__unnamed_1 - $str$23)
$str$23:
        /*0012*/ 	.byte	0x2f, 0x74, 0x6d, 0x70, 0x2f, 0x63, 0x75, 0x74, 0x6c, 0x61, 0x73, 0x73, 0x5f, 0x73, 0x77, 0x65
        /*0022*/ 	.byte	0x65, 0x70, 0x5f, 0x73, 0x72, 0x63, 0x2f, 0x69, 0x6e, 0x63, 0x6c, 0x75, 0x64, 0x65, 0x2f, 0x63
        /*0032*/ 	.byte	0x75, 0x74, 0x6c, 0x61, 0x73, 0x73, 0x2f, 0x67, 0x65, 0x6d, 0x6d, 0x2f, 0x63, 0x6f, 0x6c, 0x6c
        /*0042*/ 	.byte	0x65, 0x63, 0x74, 0x69, 0x76, 0x65, 0x2f, 0x73, 0x6d, 0x39, 0x30, 0x5f, 0x6d, 0x6d, 0x61, 0x5f
        /*0052*/ 	.byte	0x74, 0x6d, 0x61, 0x5f, 0x67, 0x6d, 0x6d, 0x61, 0x5f, 0x73, 0x73, 0x5f, 0x77, 0x61, 0x72, 0x70
        /*0062*/ 	.byte	0x73, 0x70, 0x65, 0x63, 0x69, 0x61, 0x6c, 0x69, 0x7a, 0x65, 0x64, 0x2e, 0x68, 0x70, 0x70, 0x00
	.type		__unnamed_1,@object
	.size		__unnamed_1,(.L_0 - __unnamed_1)
__unnamed_1:
        /*0072*/ 	.byte	0x76, 0x6f, 0x69, 0x64, 0x20, 0x63, 0x75, 0x74, 0x6c, 0x61, 0x73, 0x73, 0x3a, 0x3a, 0x67, 0x65
        /* <DEDUP_REMOVED lines=172> */
        /*0b42*/ 	.byte	0x00
.L_0:


//--------------------- .nv.shared._ZN7cutlass13device_kernelINS_4gemm6kernel13GemmUniversalIN4cute5tupleIJiiiiEEENS1_10collective13CollectiveMmaINS1_34MainloopSm90TmaGmmaWarpSpecializedILi2ENS5_IJNS4_1CILi1EEESB_SB_EEENS1_35KernelTmaWarpSpecializedCooperativeEEENS5_IJNSA_ILi256EEENSA_ILi128EEENSA_ILi64EEEEEEaNS5_IJlSB_lEEEaSJ_NS4_8TiledMMAINS4_8MMA_AtomIJNS4_4SM904GMMA27MMA_64x128x32_S32S8S8_SS_TNEEEENS4_6LayoutINS5_IJNSA_ILi2EEESB_SB_EEENS5_IJSB_NSA_ILi0EEEST_EEEEENS5_IJNS4_10UnderscoreESW_SW_EEEEENS4_13SM90_TMA_LOADENS4_14ComposedLayoutINS4_7SwizzleILi2ELi4ELi3EEENS4_18smem_ptr_flag_bitsILi8EEENSQ_INS5_IJNSA_ILi8EEESH_EEENS5_IJSH_SB_EEEEEEEvNS4_8identityESZ_S19_vS1A_EENS_8epilogue10collective6detail29Sm90TmaWarpSpecializedAdapterINS1D_15DefaultEpilogueIaSJ_SJ_NS1C_6thread17LinearCombinationIaLi1EiiLNS1H_9ScaleType4KindE0ELNS_15FloatRoundStyleE2EaEENS1_15EpilogueDefaultEEEEEvvEEEEvNT_6ParamsE --------------------------
	.section	.nv.shared._ZN7cutlass13device_kernelINS_4gemm6kernel13GemmUniversalIN4cute5tupleIJiiiiEEENS1_10collective13CollectiveMmaINS1_34MainloopSm90TmaGmmaWarpSpecializedILi2ENS5_IJNS4_1CILi1EEESB_SB_EEENS1_35KernelTmaWarpSpecializedCooperativeEEENS5_IJNSA_ILi256EEENSA_ILi128EEENSA_ILi64EEEEEEaNS5_IJlSB_lEEEaSJ_NS4_8TiledMMAINS4_8MMA_AtomIJNS4_4SM904GMMA27MMA_64x128x32_S32S8S8_SS_TNEEEENS4_6LayoutINS5_IJNSA_ILi2EEESB_SB_EEENS5_IJSB_NSA_ILi0EEEST_EEEEENS5_IJNS4_10UnderscoreESW_SW_EEEEENS4_13SM90_TMA_LOADENS4_14ComposedLayoutINS4_7SwizzleILi2ELi4ELi3EEENS4_18smem_ptr_flag_bitsILi8EEENSQ_INS5_IJNSA_ILi8EEESH_EEENS5_IJSH_SB_EEEEEEEvNS4_8identityESZ_S19_vS1A_EENS_8epilogue10collective6detail29Sm90TmaWarpSpecializedAdapterINS1D_15DefaultEpilogueIaSJ_SJ_NS1C_6thread17LinearCombinationIaLi1EiiLNS1H_9ScaleType4KindE0ELNS_15FloatRoundStyleE2EaEENS1_15EpilogueDefaultEEEEEvvEEEEvNT_6ParamsE,"aw",@nobits
	.sectionflags	@""
	.align	16
	.zero		1024


//--------------------- .nv.shared.reserved.0     --------------------------
	.section	.nv.shared.reserved.0,"aw",@nobits
	.weak		__nv_reservedSMEM_offset_0_alias
	.size		__nv_reservedSMEM_offset_0_alias, 0, 0
	.other		__nv_reservedSMEM_offset_0_alias,@"STO_CUDA_RESERVED_SHARED STV_DEFAULT"
__nv_reservedSMEM_offset_0_alias:
	.zero		0


//--------------------- .nv.global                --------------------------
	.section	.nv.global,"aw",@nobits
.nv.global:
	.type		_ZN40_INTERNAL_d72d7719_4_k_cu_e4114aa3_290724cute1_E,@object
	.size		_ZN40_INTERNAL_d72d7719_4_k_cu_e4114aa3_290724cute1_E,(_ZN40_INTERNAL_d72d7719_4_k_cu_e4114aa3_290724cuda3std3__45__cpo6cbeginE - _ZN40_INTERNAL_d72d7719_4_k_cu_e4114aa3_290724cute1_E)
_ZN40_INTERNAL_d72d7719_4_k_cu_e4114aa3_290724cute1_E:
	.zero		1
	.type		_ZN40_INTERNAL_d72d7719_4_k_cu_e4114aa3_290724cuda3std3__45__cpo6cbeginE,@object
	.size		_ZN40_INTERNAL_d72d7719_4_k_cu_e4114aa3_290724cuda3std3__45__cpo6cbeginE,(_ZN40_INTERNAL_d72d7719_4_k_cu_e4114aa3_290724cuda3std3__48in_placeE - _ZN40_INTERNAL_d72d7719_4_k_cu_e4114aa3_290724cuda3std3__45__cpo6cbeginE)
_ZN40_INTERNAL_d72d7719_4_k_cu_e4114aa3_290724cuda3std3__45__cpo6cbeginE:
	.zero		1
	.type		_ZN40_INTERNAL_d72d7719_4_k_cu_e4114aa3_290724cuda3std3__48in_placeE,@object
	.size		_ZN40_INTERNAL_d72d7719_4_k_cu_e4114aa3_290724cuda3std3__48in_placeE,(_ZN40_INTERNAL_d72d7719_4_k_cu_e4114aa3_290724cuda3std6ranges3__45__cpo9iter_moveE - _ZN40_INTERNAL_d72d7719_4_k_cu_e4114aa3_290724cuda3std3__48in_placeE)
_ZN40_INTERNAL_d72d7719_4_k_cu_e4114aa3_290724cuda3std3__48in_placeE:
	.zero		1
	.type		_ZN40_INTERNAL_d72d7719_4_k_cu_e4114aa3_290724cuda3std6ranges3__45__cpo9iter_moveE,@object
	.size		_ZN40_INTERNAL_d72d7719_4_k_cu_e4114aa3_290724cuda3std6ranges3__45__cpo9iter_moveE,(_ZN40_INTERNAL_d72d7719_4_k_cu_e4114aa3_290724cuda3std3__45__cpo5beginE - _ZN40_INTERNAL_d72d7719_4_k_cu_e4114aa3_290724cuda3std6ranges3__45__cpo9iter_moveE)
_ZN40_INTERNAL_d72d7719_4_k_cu_e4114aa3_290724cuda3std6ranges3__45__cpo9iter_moveE:
	.zero		1
	.type		_ZN40_INTERNAL_d72d7719_4_k_cu_e4114aa3_290724cuda3std3__45__cpo5beginE,@object
	.size		_ZN40_INTERNAL_d72d7719_4_k_cu_e4114aa3_290724cuda3std3__45__cpo5beginE,(_ZN40_INTERNAL_d72d7719_4_k_cu_e4114aa3_290724cuda3std3__442_GLOBAL__N__d72d7719_4_k_cu_e4114aa3_290726ignoreE - _ZN40_INTERNAL_d72d7719_4_k_cu_e4114aa3_290724cuda3std3__45__cpo5beginE)
_ZN40_INTERNAL_d72d7719_4_k_cu_e4114aa3_290724cuda3std3__45__cpo5beginE:
	.zero		1
	.type		_ZN40_INTERNAL_d72d7719_4_k_cu_e4114aa3_290724cuda3std3__442_GLOBAL__N__d72d7719_4_k_cu_e4114aa3_290726ignoreE,@object
	.size		_ZN40_INTERNAL_d72d7719_4_k_cu_e4114aa3_290724cuda3std3__442_GLOBAL__N__d72d7719_4_k_cu_e4114aa3_290726ignoreE,(_ZN40_INTERNAL_d72d7719_4_k_cu_e4114aa3_290724cute7productE - _ZN40_INTERNAL_d72d7719_4_k_cu_e4114aa3_290724cuda3std3__442_GLOBAL__N__d72d7719_4_k_cu_e4114aa3_290726ignoreE)
_ZN40_INTERNAL_d72d7719_4_k_cu_e4114aa3_290724cuda3std3__442_GLOBAL__N__d72d7719_4_k_cu_e4114aa3_290726ignoreE:
	.zero		1
	.type		_ZN40_INTERNAL_d72d7719_4_k_cu_e4114aa3_290724cute7productE,@object
	.size		_ZN40_INTERNAL_d72d7719_4_k_cu_e4114aa3_290724cute7productE,(_ZN40_INTERNAL_d72d7719_4_k_cu_e4114aa3_290724cuda3std3__45__cpo3endE - _ZN40_INTERNAL_d72d7719_4_k_cu_e4114aa3_290724cute7productE)
_ZN40_INTERNAL_d72d7719_4_k_cu_e4114aa3_290724cute7productE:
	.zero		1
	.type		_ZN40_INTERNAL_d72d7719_4_k_cu_e4114aa3_290724cuda3std3__45__cpo3endE,@object
	.size		_ZN40_INTERNAL_d72d7719_4_k_cu_e4114aa3_290724cuda3std3__45__cpo3endE,(_ZN40_INTERNAL_d72d7719_4_k_cu_e4114aa3_290724cuda3std3__419piecewise_constructE - _ZN40_INTERNAL_d72d7719_4_k_cu_e4114aa3_290724cuda3std3__45__cpo3endE)
_ZN40_INTERNAL_d72d7719_4_k_cu_e4114aa3_290724cuda3std3__45__cpo3endE:
	.zero		1
	.type		_ZN40_INTERNAL_d72d7719_4_k_cu_e4114aa3_290724cuda3std3__419piecewise_constructE,@object
	.size		_ZN40_INTERNAL_d72d7719_4_k_cu_e4114aa3_290724cuda3std3__419piecewise_constructE,(_ZN40_INTERNAL_d72d7719_4_k_cu_e4114aa3_290724cuda3std3__45__cpo4cendE - _ZN40_INTERNAL_d72d7719_4_k_cu_e4114aa3_290724cuda3std3__419piecewise_constructE)
_ZN40_INTERNAL_d72d7719_4_k_cu_e4114aa3_290724cuda3std3__419piecewise_constructE:
	.zero		1
	.type		_ZN40_INTERNAL_d72d7719_4_k_cu_e4114aa3_290724cuda3std3__45__cpo4cendE,@object
	.size		_ZN40_INTERNAL_d72d7719_4_k_cu_e4114aa3_290724cuda3std3__45__cpo4cendE,(_ZN40_INTERNAL_d72d7719_4_k_cu_e4114aa3_290724cuda3std6ranges3__45__cpo4swapE - _ZN40_INTERNAL_d72d7719_4_k_cu_e4114aa3_290724cuda3std3__45__cpo4cendE)
_ZN40_INTERNAL_d72d7719_4_k_cu_e4114aa3_290724cuda3std3__45__cpo4cendE:
	.zero		1
	.type		_ZN40_INTERNAL_d72d7719_4_k_cu_e4114aa3_290724cuda3std6ranges3__45__cpo4swapE,@object
	.size		_ZN40_INTERNAL_d72d7719_4_k_cu_e4114aa3_290724cuda3std6ranges3__45__cpo4swapE,(.L_8 - _ZN40_INTERNAL_d72d7719_4_k_cu_e4114aa3_290724cuda3std6ranges3__45__cpo4swapE)
_ZN40_INTERNAL_d72d7719_4_k_cu_e4114aa3_290724cuda3std6ranges3__45__cpo4swapE:
	.zero		1
.L_8:


//--------------------- .nv.constant0._ZN7cutlass13device_kernelINS_4gemm6kernel13GemmUniversalIN4cute5tupleIJiiiiEEENS1_10collective13CollectiveMmaINS1_34MainloopSm90TmaGmmaWarpSpecializedILi2ENS5_IJNS4_1CILi1EEESB_SB_EEENS1_35KernelTmaWarpSpecializedCooperativeEEENS5_IJNSA_ILi256EEENSA_ILi128EEENSA_ILi64EEEEEEaNS5_IJlSB_lEEEaSJ_NS4_8TiledMMAINS4_8MMA_AtomIJNS4_4SM904GMMA27MMA_64x128x32_S32S8S8_SS_TNEEEENS4_6LayoutINS5_IJNSA_ILi2EEESB_SB_EEENS5_IJSB_NSA_ILi0EEEST_EEEEENS5_IJNS4_10UnderscoreESW_SW_EEEEENS4_13SM90_TMA_LOADENS4_14ComposedLayoutINS4_7SwizzleILi2ELi4ELi3EEENS4_18smem_ptr_flag_bitsILi8EEENSQ_INS5_IJNSA_ILi8EEESH_EEENS5_IJSH_SB_EEEEEEEvNS4_8identityESZ_S19_vS1A_EENS_8epilogue10collective6detail29Sm90TmaWarpSpecializedAdapterINS1D_15DefaultEpilogueIaSJ_SJ_NS1C_6thread17LinearCombinationIaLi1EiiLNS1H_9ScaleType4KindE0ELNS_15FloatRoundStyleE2EaEENS1_15EpilogueDefaultEEEEEvvEEEEvNT_6ParamsE --------------------------
	.section	.nv.constant0._ZN7cutlass13device_kernelINS_4gemm6kernel13GemmUniversalIN4cute5tupleIJiiiiEEENS1_10collective13CollectiveMmaINS1_34MainloopSm90TmaGmmaWarpSpecializedILi2ENS5_IJNS4_1CILi1EEESB_SB_EEENS1_35KernelTmaWarpSpecializedCooperativeEEENS5_IJNSA_ILi256EEENSA_ILi128EEENSA_ILi64EEEEEEaNS5_IJlSB_lEEEaSJ_NS4_8TiledMMAINS4_8MMA_AtomIJNS4_4SM904GMMA27MMA_64x128x32_S32S8S8_SS_TNEEEENS4_6LayoutINS5_IJNSA_ILi2EEESB_SB_EEENS5_IJSB_NSA_ILi0EEEST_EEEEENS5_IJNS4_10UnderscoreESW_SW_EEEEENS4_13SM90_TMA_LOADENS4_14ComposedLayoutINS4_7SwizzleILi2ELi4ELi3EEENS4_18smem_ptr_flag_bitsILi8EEENSQ_INS5_IJNSA_ILi8EEESH_EEENS5_IJSH_SB_EEEEEEEvNS4_8identityESZ_S19_vS1A_EENS_8epilogue10collective6detail29Sm90TmaWarpSpecializedAdapterINS1D_15DefaultEpilogueIaSJ_SJ_NS1C_6thread17LinearCombinationIaLi1EiiLNS1H_9ScaleType4KindE0ELNS_15FloatRoundStyleE2EaEENS1_15EpilogueDefaultEEEEEvvEEEEvNT_6ParamsE,"a",@progbits
	.sectionflags	@""
	.align	4
.nv.constant0._ZN7cutlass13device_kernelINS_4gemm6kernel13GemmUniversalIN4cute5tupleIJiiiiEEENS1_10collective13CollectiveMmaINS1_34MainloopSm90TmaGmmaWarpSpecializedILi2ENS5_IJNS4_1CILi1EEESB_SB_EEENS1_35KernelTmaWarpSpecializedCooperativeEEENS5_IJNSA_ILi256EEENSA_ILi128EEENSA_ILi64EEEEEEaNS5_IJlSB_lEEEaSJ_NS4_8TiledMMAINS4_8MMA_AtomIJNS4_4SM904GMMA27MMA_64x128x32_S32S8S8_SS_TNEEEENS4_6LayoutINS5_IJNSA_ILi2EEESB_SB_EEENS5_IJSB_NSA_ILi0EEEST_EEEEENS5_IJNS4_10UnderscoreESW_SW_EEEEENS4_13SM90_TMA_LOADENS4_14ComposedLayoutINS4_7SwizzleILi2ELi4ELi3EEENS4_18smem_ptr_flag_bitsILi8EEENSQ_INS5_IJNSA_ILi8EEESH_EEENS5_IJSH_SB_EEEEEEEvNS4_8identityESZ_S19_vS1A_EENS_8epilogue10collective6detail29Sm90TmaWarpSpecializedAdapterINS1D_15DefaultEpilogueIaSJ_SJ_NS1C_6thread17LinearCombinationIaLi1EiiLNS1H_9ScaleType4KindE0ELNS_15FloatRoundStyleE2EaEENS1_15EpilogueDefaultEEEEEvvEEEEvNT_6ParamsE:
	.zero		1664


//--------------------- SYMBOLS --------------------------

	.type		.nv.reservedSmem.offset0,@object
	.size		.nv.reservedSmem.offset0,0x4
	.type		__assertfail,@function
